//
// Generated by NVIDIA NVVM Compiler
//
// Compiler Build ID: CL-36424714
// Cuda compilation tools, release 13.0, V13.0.88
// Based on NVVM 20.0.0
//

.version 9.0
.target sm_100
.address_size 64

	// .globl	warp_specialized_cluster_pipeline
// _ZZN32_GLOBAL__N__eb2e6799_4_k_cu_main33warp_specialized_cluster_pipelineEPKfS1_PfiE12pipe_storage has been demoted
.extern .shared .align 16 .b8 smem[];

.visible .entry warp_specialized_cluster_pipeline(
	.param .u64 .ptr .align 1 warp_specialized_cluster_pipeline_param_0,
	.param .u64 .ptr .align 1 warp_specialized_cluster_pipeline_param_1,
	.param .u64 .ptr .align 1 warp_specialized_cluster_pipeline_param_2,
	.param .u32 warp_specialized_cluster_pipeline_param_3
)
{
	.reg .pred 	%p<40>;
	.reg .b16 	%rs<10>;
	.reg .b32 	%r<216>;
	.reg .b32 	%f<401>;
	.reg .b64 	%rd<93>;
	// demoted variable
	.shared .align 8 .b8 _ZZN32_GLOBAL__N__eb2e6799_4_k_cu_main33warp_specialized_cluster_pipelineEPKfS1_PfiE12pipe_storage[24];
	mov.u32 	%r69, %ntid.x;
	mov.u32 	%r70, %ntid.y;
	mul.lo.s32 	%r71, %r69, %r70;
	mov.u32 	%r72, %ntid.z;
	mul.lo.s32 	%r1, %r71, %r72;
	mov.u32 	%r2, %tid.x;
	mov.u32 	%r73, %tid.y;
	mov.u32 	%r74, %tid.z;
	mad.lo.s32 	%r75, %r74, %r70, %r73;
	mul.lo.s32 	%r3, %r75, %r69;
	or.b32  	%r76, %r3, %r2;
	setp.ne.s32 	%p2, %r76, 0;
	@%p2 bra 	$L__BB0_2;
	mov.u32 	%r79, _ZZN32_GLOBAL__N__eb2e6799_4_k_cu_main33warp_specialized_cluster_pipelineEPKfS1_PfiE12pipe_storage;
	add.s32 	%r77, %r79, 8;
	// begin inline asm
	mbarrier.init.shared.b64 [%r77], %r1;
	// end inline asm
	// begin inline asm
	mbarrier.init.shared.b64 [%r79], %r1;
	// end inline asm
	cvt.u64.u32 	%rd19, %r79;
	cvta.shared.u64 	%rd20, %rd19;
	add.s64 	%rd18, %rd20, 16;
	// begin inline asm
	st.relaxed.cta.b32 [%rd18],%r1;
	// end inline asm
$L__BB0_2:
	ld.param.u32 	%r196, [warp_specialized_cluster_pipeline_param_3];
	barrier.sync 	0;
	mov.u32 	%r4, %cluster_ctarank;
	mov.u32 	%r5, %cluster_nctaid.x;
	mov.u32 	%r82, %cluster_nctaid.y;
	mov.u32 	%r83, %cluster_nctaid.z;
	mul.lo.s32 	%r84, %r5, %r82;
	mul.lo.s32 	%r6, %r84, %r83;
	mov.u32 	%r85, %ctaid.x;
	div.u32 	%r198, %r85, %r5;
	setp.ge.s32 	%p3, %r198, %r196;
	@%p3 bra 	$L__BB0_47;
	setp.eq.s32 	%p4, %r4, 0;
	setp.lt.u32 	%p5, %r2, 32;
	and.pred  	%p1, %p4, %p5;
	add.s32 	%r8, %r3, %r2;
	shl.b32 	%r87, %r1, 2;
	shl.b32 	%r88, %r8, 2;
	mov.u32 	%r89, smem;
	cvt.u64.u32 	%rd21, %r89;
	cvta.shared.u64 	%rd22, %rd21;
	add.s64 	%rd23, %rd22, 65536;
	mapa.u64	%rd1, %rd23, 0;
	mapa.u64	%rd2, %rd22, 0;
	add.s32 	%r90, %r87, %r88;
	max.u32 	%r91, %r90, 65536;
	sub.s32 	%r92, %r91, %r87;
	setp.ne.s32 	%p6, %r92, %r88;
	selp.u32 	%r93, 1, 0, %p6;
	or.b32  	%r94, %r88, %r93;
	sub.s32 	%r95, %r92, %r94;
	div.u32 	%r96, %r95, %r87;
	add.s32 	%r9, %r96, %r93;
	mov.b16 	%rs9, 5;
	not.pred 	%p7, %p1;
$L__BB0_4:
	mul.wide.s32 	%rd3, %r198, 16384;
	@%p7 bra 	$L__BB0_36;
	cvt.u32.u16 	%r98, %rs9;
	// begin inline asm
	mov.u64 %rd24, %globaltimer;
	// end inline asm
	and.b32  	%r11, %r98, 1;
	mov.b32 	%r199, 0;
$L__BB0_6:
	mov.u32 	%r102, _ZZN32_GLOBAL__N__eb2e6799_4_k_cu_main33warp_specialized_cluster_pipelineEPKfS1_PfiE12pipe_storage;
	add.s32 	%r100, %r102, 8;
	// begin inline asm
	{
	.reg .pred p;
	mbarrier.try_wait.parity.shared.b64 p, [%r100], %r11;
	selp.b32 %r99, 1, 0, p;
	}
	// end inline asm
	setp.ne.s32 	%p8, %r99, 0;
	@%p8 bra 	$L__BB0_13;
	setp.gt.s32 	%p37, %r199, 15;
	@%p37 bra 	$L__BB0_9;
	add.s32 	%r199, %r199, 1;
	bra.uni 	$L__BB0_6;
$L__BB0_9:
	// begin inline asm
	mov.u64 %rd84, %globaltimer;
	// end inline asm
	sub.s64 	%rd5, %rd84, %rd24;
	setp.lt.s64 	%p38, %rd5, 4000000;
	@%p38 bra 	$L__BB0_11;
	mov.b32 	%r194, 1000000;
	// begin inline asm
	nanosleep.u32 %r194;
	// end inline asm
	bra.uni 	$L__BB0_6;
$L__BB0_11:
	setp.lt.s64 	%p39, %rd5, 40000;
	@%p39 bra 	$L__BB0_6;
	shr.s64 	%rd85, %rd5, 63;
	shr.u64 	%rd86, %rd85, 62;
	add.s64 	%rd87, %rd5, %rd86;
	shr.u64 	%rd88, %rd87, 2;
	cvt.u32.u64 	%r195, %rd88;
	// begin inline asm
	nanosleep.u32 %r195;
	// end inline asm
	bra.uni 	$L__BB0_6;
$L__BB0_13:
	setp.gt.u32 	%p9, %r8, 16383;
	@%p9 bra 	$L__BB0_27;
	ld.param.u64 	%rd89, [warp_specialized_cluster_pipeline_param_0];
	shl.b32 	%r209, %r8, 2;
	mov.u32 	%r103, smem;
	add.s32 	%r18, %r103, %r209;
	mov.u32 	%r104, %ntid.x;
	mov.u32 	%r105, %ntid.y;
	mul.lo.s32 	%r106, %r104, %r105;
	mov.u32 	%r107, %ntid.z;
	mul.lo.s32 	%r108, %r106, %r107;
	shl.b32 	%r15, %r108, 2;
	add.s32 	%r16, %r18, %r15;
	add.s32 	%r17, %r16, %r15;
	add.s32 	%r19, %r15, %r209;
	add.s32 	%r20, %r19, %r15;
	add.s32 	%r21, %r20, %r15;
	add.s32 	%r109, %r9, 1;
	and.b32  	%r22, %r109, 3;
	setp.eq.s32 	%p10, %r22, 0;
	cvta.to.global.u64 	%rd6, %rd89;
	shl.b64 	%rd25, %rd3, 2;
	add.s64 	%rd7, %rd6, %rd25;
	mov.u32 	%r200, %r209;
	@%p10 bra 	$L__BB0_18;
	setp.eq.s32 	%p11, %r22, 1;
	cvt.u64.u32 	%rd27, %r209;
	add.s64 	%rd26, %rd7, %rd27;
	// begin inline asm
	cp.async.ca.shared.global [%r18], [%rd26], 4, 4;
	// end inline asm
	mov.u32 	%r200, %r19;
	@%p11 bra 	$L__BB0_18;
	setp.eq.s32 	%p12, %r22, 2;
	cvt.u64.u32 	%rd29, %r19;
	add.s64 	%rd28, %rd7, %rd29;
	// begin inline asm
	cp.async.ca.shared.global [%r16], [%rd28], 4, 4;
	// end inline asm
	mov.u32 	%r200, %r20;
	@%p12 bra 	$L__BB0_18;
	cvt.u64.u32 	%rd31, %r20;
	add.s64 	%rd30, %rd7, %rd31;
	// begin inline asm
	cp.async.ca.shared.global [%r17], [%rd30], 4, 4;
	// end inline asm
	mov.u32 	%r200, %r21;
$L__BB0_18:
	setp.lt.u32 	%p13, %r9, 3;
	@%p13 bra 	$L__BB0_21;
	mul.lo.s32 	%r115, %r107, %r105;
	mul.lo.s32 	%r117, %r115, %r104;
	mad.lo.s32 	%r207, %r117, 12, %r200;
	shl.b32 	%r118, %r117, 3;
	add.s32 	%r206, %r118, %r200;
	add.s32 	%r205, %r15, %r200;
	mul.wide.s32 	%rd32, %r198, 65536;
	add.s64 	%rd33, %rd6, %rd32;
	cvt.u64.u32 	%rd34, %r200;
	add.s64 	%rd92, %rd33, %rd34;
	add.s32 	%r204, %r207, %r103;
	add.s32 	%r203, %r206, %r103;
	add.s32 	%r202, %r205, %r103;
	add.s32 	%r201, %r200, %r103;
$L__BB0_20:
	shl.b32 	%r129, %r117, 4;
	cvt.u64.u32 	%rd39, %r129;
	// begin inline asm
	cp.async.ca.shared.global [%r201], [%rd92], 4, 4;
	// end inline asm
	add.s32 	%r130, %r200, %r15;
	cvt.u64.u32 	%rd40, %r205;
	add.s64 	%rd36, %rd7, %rd40;
	// begin inline asm
	cp.async.ca.shared.global [%r202], [%rd36], 4, 4;
	// end inline asm
	add.s32 	%r131, %r130, %r15;
	cvt.u64.u32 	%rd41, %r206;
	add.s64 	%rd37, %rd7, %rd41;
	// begin inline asm
	cp.async.ca.shared.global [%r203], [%rd37], 4, 4;
	// end inline asm
	add.s32 	%r132, %r131, %r15;
	cvt.u64.u32 	%rd42, %r207;
	add.s64 	%rd38, %rd7, %rd42;
	// begin inline asm
	cp.async.ca.shared.global [%r204], [%rd38], 4, 4;
	// end inline asm
	add.s32 	%r200, %r132, %r15;
	add.s32 	%r207, %r207, %r129;
	add.s32 	%r206, %r206, %r129;
	add.s32 	%r205, %r205, %r129;
	add.s64 	%rd92, %rd92, %rd39;
	add.s32 	%r204, %r204, %r129;
	add.s32 	%r203, %r203, %r129;
	add.s32 	%r202, %r202, %r129;
	add.s32 	%r201, %r201, %r129;
	setp.lt.u32 	%p14, %r200, 65536;
	@%p14 bra 	$L__BB0_20;
$L__BB0_21:
	ld.param.u64 	%rd90, [warp_specialized_cluster_pipeline_param_1];
	setp.eq.s32 	%p15, %r22, 0;
	cvta.to.global.u64 	%rd43, %rd90;
	add.s64 	%rd11, %rd43, %rd25;
	@%p15 bra 	$L__BB0_25;
	add.s32 	%r133, %r18, 65536;
	setp.eq.s32 	%p16, %r22, 1;
	cvt.u64.u32 	%rd46, %r209;
	add.s64 	%rd45, %rd11, %rd46;
	// begin inline asm
	cp.async.ca.shared.global [%r133], [%rd45], 4, 4;
	// end inline asm
	mov.u32 	%r209, %r19;
	@%p16 bra 	$L__BB0_25;
	add.s32 	%r134, %r16, 65536;
	setp.eq.s32 	%p17, %r22, 2;
	cvt.u64.u32 	%rd48, %r19;
	add.s64 	%rd47, %rd11, %rd48;
	// begin inline asm
	cp.async.ca.shared.global [%r134], [%rd47], 4, 4;
	// end inline asm
	mov.u32 	%r209, %r20;
	@%p17 bra 	$L__BB0_25;
	add.s32 	%r135, %r17, 65536;
	cvt.u64.u32 	%rd50, %r20;
	add.s64 	%rd49, %rd11, %rd50;
	// begin inline asm
	cp.async.ca.shared.global [%r135], [%rd49], 4, 4;
	// end inline asm
	mov.u32 	%r209, %r21;
$L__BB0_25:
	setp.lt.u32 	%p18, %r9, 3;
	@%p18 bra 	$L__BB0_27;
$L__BB0_26:
	cvt.u64.u32 	%rd55, %r209;
	add.s32 	%r141, %r103, %r209;
	add.s32 	%r136, %r141, 65536;
	add.s64 	%rd51, %rd11, %rd55;
	// begin inline asm
	cp.async.ca.shared.global [%r136], [%rd51], 4, 4;
	// end inline asm
	add.s32 	%r142, %r209, %r15;
	cvt.u64.u32 	%rd56, %r142;
	add.s32 	%r137, %r136, %r15;
	add.s64 	%rd52, %rd11, %rd56;
	// begin inline asm
	cp.async.ca.shared.global [%r137], [%rd52], 4, 4;
	// end inline asm
	add.s32 	%r143, %r142, %r15;
	cvt.u64.u32 	%rd57, %r143;
	add.s32 	%r138, %r137, %r15;
	add.s64 	%rd53, %rd11, %rd57;
	// begin inline asm
	cp.async.ca.shared.global [%r138], [%rd53], 4, 4;
	// end inline asm
	add.s32 	%r144, %r143, %r15;
	cvt.u64.u32 	%rd58, %r144;
	add.s32 	%r139, %r138, %r15;
	add.s64 	%rd54, %rd11, %rd58;
	// begin inline asm
	cp.async.ca.shared.global [%r139], [%rd54], 4, 4;
	// end inline asm
	add.s32 	%r209, %r144, %r15;
	setp.lt.u32 	%p19, %r209, 65536;
	@%p19 bra 	$L__BB0_26;
$L__BB0_27:
	// begin inline asm
	cp.async.mbarrier.arrive.shared.b64 [%r102];
	// end inline asm
	mov.b32 	%r147, 1;
	// begin inline asm
	mbarrier.arrive.shared::cta.b64                             %rd59,  [%r102], %r147;    // 2. 
	// end inline asm
	shr.u16 	%rs5, %rs9, 1;
	and.b16  	%rs6, %rs5, 1;
	// begin inline asm
	mov.u64 %rd60, %globaltimer;
	// end inline asm
	cvt.u32.u16 	%r50, %rs6;
	mov.b32 	%r211, 0;
$L__BB0_28:
	// begin inline asm
	{
	.reg .pred p;
	mbarrier.try_wait.parity.shared.b64 p, [%r102], %r50;
	selp.b32 %r149, 1, 0, p;
	}
	// end inline asm
	setp.ne.s32 	%p20, %r149, 0;
	@%p20 bra 	$L__BB0_35;
	setp.gt.s32 	%p34, %r211, 15;
	@%p34 bra 	$L__BB0_31;
	add.s32 	%r211, %r211, 1;
	bra.uni 	$L__BB0_28;
$L__BB0_31:
	// begin inline asm
	mov.u64 %rd79, %globaltimer;
	// end inline asm
	sub.s64 	%rd13, %rd79, %rd60;
	setp.lt.s64 	%p35, %rd13, 4000000;
	@%p35 bra 	$L__BB0_33;
	mov.b32 	%r192, 1000000;
	// begin inline asm
	nanosleep.u32 %r192;
	// end inline asm
	bra.uni 	$L__BB0_28;
$L__BB0_33:
	setp.lt.s64 	%p36, %rd13, 40000;
	@%p36 bra 	$L__BB0_28;
	shr.s64 	%rd80, %rd13, 63;
	shr.u64 	%rd81, %rd80, 62;
	add.s64 	%rd82, %rd13, %rd81;
	shr.u64 	%rd83, %rd82, 2;
	cvt.u32.u64 	%r193, %rd83;
	// begin inline asm
	nanosleep.u32 %r193;
	// end inline asm
	bra.uni 	$L__BB0_28;
$L__BB0_35:
	mov.b32 	%r153, 1;
	// begin inline asm
	mbarrier.arrive.shared::cta.b64                             %rd61,  [%r100], %r153;    // 2. 
	// end inline asm
	xor.b16  	%rs9, %rs9, 3;
$L__BB0_36:
	mov.u32 	%r155, %tid.x;
	shr.u32 	%r156, %r155, 5;
	setp.ne.s32 	%p21, %r156, 1;
	barrier.cluster.arrive;
	barrier.cluster.wait;
	add.s32 	%r157, %r6, 127;
	div.s32 	%r158, %r157, %r6;
	mul.lo.s32 	%r159, %r158, %r4;
	min.s32 	%r53, %r159, 128;
	add.s32 	%r160, %r53, %r158;
	min.s32 	%r54, %r160, 128;
	@%p21 bra 	$L__BB0_41;
	and.b32  	%r162, %r155, 31;
	add.s32 	%r212, %r53, %r162;
	setp.ge.s32 	%p22, %r212, %r54;
	@%p22 bra 	$L__BB0_41;
$L__BB0_38:
	shl.b32 	%r164, %r212, 7;
	mul.wide.s32 	%rd62, %r164, 4;
	add.s64 	%rd63, %rd2, %rd62;
	ld.f32 	%f1, [%rd63];
	ld.f32 	%f2, [%rd63+4];
	ld.f32 	%f3, [%rd63+8];
	ld.f32 	%f4, [%rd63+12];
	ld.f32 	%f5, [%rd63+16];
	ld.f32 	%f6, [%rd63+20];
	ld.f32 	%f7, [%rd63+24];
	ld.f32 	%f8, [%rd63+28];
	ld.f32 	%f9, [%rd63+32];
	ld.f32 	%f10, [%rd63+36];
	ld.f32 	%f11, [%rd63+40];
	ld.f32 	%f12, [%rd63+44];
	ld.f32 	%f13, [%rd63+48];
	ld.f32 	%f14, [%rd63+52];
	ld.f32 	%f15, [%rd63+56];
	ld.f32 	%f16, [%rd63+60];
	ld.f32 	%f17, [%rd63+64];
	ld.f32 	%f18, [%rd63+68];
	ld.f32 	%f19, [%rd63+72];
	ld.f32 	%f20, [%rd63+76];
	ld.f32 	%f21, [%rd63+80];
	ld.f32 	%f22, [%rd63+84];
	ld.f32 	%f23, [%rd63+88];
	ld.f32 	%f24, [%rd63+92];
	ld.f32 	%f25, [%rd63+96];
	ld.f32 	%f26, [%rd63+100];
	ld.f32 	%f27, [%rd63+104];
	ld.f32 	%f28, [%rd63+108];
	ld.f32 	%f29, [%rd63+112];
	ld.f32 	%f30, [%rd63+116];
	ld.f32 	%f31, [%rd63+120];
	ld.f32 	%f32, [%rd63+124];
	ld.f32 	%f33, [%rd63+128];
	ld.f32 	%f34, [%rd63+132];
	ld.f32 	%f35, [%rd63+136];
	ld.f32 	%f36, [%rd63+140];
	ld.f32 	%f37, [%rd63+144];
	ld.f32 	%f38, [%rd63+148];
	ld.f32 	%f39, [%rd63+152];
	ld.f32 	%f40, [%rd63+156];
	ld.f32 	%f41, [%rd63+160];
	ld.f32 	%f42, [%rd63+164];
	ld.f32 	%f43, [%rd63+168];
	ld.f32 	%f44, [%rd63+172];
	ld.f32 	%f45, [%rd63+176];
	ld.f32 	%f46, [%rd63+180];
	ld.f32 	%f47, [%rd63+184];
	ld.f32 	%f48, [%rd63+188];
	ld.f32 	%f49, [%rd63+192];
	ld.f32 	%f50, [%rd63+196];
	ld.f32 	%f51, [%rd63+200];
	ld.f32 	%f52, [%rd63+204];
	ld.f32 	%f53, [%rd63+208];
	ld.f32 	%f54, [%rd63+212];
	ld.f32 	%f55, [%rd63+216];
	ld.f32 	%f56, [%rd63+220];
	ld.f32 	%f57, [%rd63+224];
	ld.f32 	%f58, [%rd63+228];
	ld.f32 	%f59, [%rd63+232];
	ld.f32 	%f60, [%rd63+236];
	ld.f32 	%f61, [%rd63+240];
	ld.f32 	%f62, [%rd63+244];
	ld.f32 	%f63, [%rd63+248];
	ld.f32 	%f64, [%rd63+252];
	ld.f32 	%f65, [%rd63+256];
	ld.f32 	%f66, [%rd63+260];
	ld.f32 	%f67, [%rd63+264];
	ld.f32 	%f68, [%rd63+268];
	ld.f32 	%f69, [%rd63+272];
	ld.f32 	%f70, [%rd63+276];
	ld.f32 	%f71, [%rd63+280];
	ld.f32 	%f72, [%rd63+284];
	ld.f32 	%f73, [%rd63+288];
	ld.f32 	%f74, [%rd63+292];
	ld.f32 	%f75, [%rd63+296];
	ld.f32 	%f76, [%rd63+300];
	ld.f32 	%f77, [%rd63+304];
	ld.f32 	%f78, [%rd63+308];
	ld.f32 	%f79, [%rd63+312];
	ld.f32 	%f80, [%rd63+316];
	ld.f32 	%f81, [%rd63+320];
	ld.f32 	%f82, [%rd63+324];
	ld.f32 	%f83, [%rd63+328];
	ld.f32 	%f84, [%rd63+332];
	ld.f32 	%f85, [%rd63+336];
	ld.f32 	%f86, [%rd63+340];
	ld.f32 	%f87, [%rd63+344];
	ld.f32 	%f88, [%rd63+348];
	ld.f32 	%f89, [%rd63+352];
	ld.f32 	%f90, [%rd63+356];
	ld.f32 	%f91, [%rd63+360];
	ld.f32 	%f92, [%rd63+364];
	ld.f32 	%f93, [%rd63+368];
	ld.f32 	%f94, [%rd63+372];
	ld.f32 	%f95, [%rd63+376];
	ld.f32 	%f96, [%rd63+380];
	ld.f32 	%f97, [%rd63+384];
	ld.f32 	%f98, [%rd63+388];
	ld.f32 	%f99, [%rd63+392];
	ld.f32 	%f100, [%rd63+396];
	ld.f32 	%f101, [%rd63+400];
	ld.f32 	%f102, [%rd63+404];
	ld.f32 	%f103, [%rd63+408];
	ld.f32 	%f104, [%rd63+412];
	ld.f32 	%f105, [%rd63+416];
	ld.f32 	%f106, [%rd63+420];
	ld.f32 	%f107, [%rd63+424];
	ld.f32 	%f108, [%rd63+428];
	ld.f32 	%f109, [%rd63+432];
	ld.f32 	%f110, [%rd63+436];
	ld.f32 	%f111, [%rd63+440];
	ld.f32 	%f112, [%rd63+444];
	ld.f32 	%f113, [%rd63+448];
	ld.f32 	%f114, [%rd63+452];
	ld.f32 	%f115, [%rd63+456];
	ld.f32 	%f116, [%rd63+460];
	ld.f32 	%f117, [%rd63+464];
	ld.f32 	%f118, [%rd63+468];
	ld.f32 	%f119, [%rd63+472];
	ld.f32 	%f120, [%rd63+476];
	ld.f32 	%f121, [%rd63+480];
	ld.f32 	%f122, [%rd63+484];
	ld.f32 	%f123, [%rd63+488];
	ld.f32 	%f124, [%rd63+492];
	ld.f32 	%f125, [%rd63+496];
	ld.f32 	%f126, [%rd63+500];
	ld.f32 	%f127, [%rd63+504];
	ld.f32 	%f128, [%rd63+508];
	mov.b32 	%r213, 0;
$L__BB0_39:
	mul.wide.u32 	%rd64, %r213, 4;
	add.s64 	%rd65, %rd1, %rd64;
	ld.f32 	%f129, [%rd65];
	fma.rn.f32 	%f130, %f1, %f129, 0f00000000;
	ld.f32 	%f131, [%rd65+512];
	fma.rn.f32 	%f132, %f2, %f131, %f130;
	ld.f32 	%f133, [%rd65+1024];
	fma.rn.f32 	%f134, %f3, %f133, %f132;
	ld.f32 	%f135, [%rd65+1536];
	fma.rn.f32 	%f136, %f4, %f135, %f134;
	ld.f32 	%f137, [%rd65+2048];
	fma.rn.f32 	%f138, %f5, %f137, %f136;
	ld.f32 	%f139, [%rd65+2560];
	fma.rn.f32 	%f140, %f6, %f139, %f138;
	ld.f32 	%f141, [%rd65+3072];
	fma.rn.f32 	%f142, %f7, %f141, %f140;
	ld.f32 	%f143, [%rd65+3584];
	fma.rn.f32 	%f144, %f8, %f143, %f142;
	ld.f32 	%f145, [%rd65+4096];
	fma.rn.f32 	%f146, %f9, %f145, %f144;
	ld.f32 	%f147, [%rd65+4608];
	fma.rn.f32 	%f148, %f10, %f147, %f146;
	ld.f32 	%f149, [%rd65+5120];
	fma.rn.f32 	%f150, %f11, %f149, %f148;
	ld.f32 	%f151, [%rd65+5632];
	fma.rn.f32 	%f152, %f12, %f151, %f150;
	ld.f32 	%f153, [%rd65+6144];
	fma.rn.f32 	%f154, %f13, %f153, %f152;
	ld.f32 	%f155, [%rd65+6656];
	fma.rn.f32 	%f156, %f14, %f155, %f154;
	ld.f32 	%f157, [%rd65+7168];
	fma.rn.f32 	%f158, %f15, %f157, %f156;
	ld.f32 	%f159, [%rd65+7680];
	fma.rn.f32 	%f160, %f16, %f159, %f158;
	ld.f32 	%f161, [%rd65+8192];
	fma.rn.f32 	%f162, %f17, %f161, %f160;
	ld.f32 	%f163, [%rd65+8704];
	fma.rn.f32 	%f164, %f18, %f163, %f162;
	ld.f32 	%f165, [%rd65+9216];
	fma.rn.f32 	%f166, %f19, %f165, %f164;
	ld.f32 	%f167, [%rd65+9728];
	fma.rn.f32 	%f168, %f20, %f167, %f166;
	ld.f32 	%f169, [%rd65+10240];
	fma.rn.f32 	%f170, %f21, %f169, %f168;
	ld.f32 	%f171, [%rd65+10752];
	fma.rn.f32 	%f172, %f22, %f171, %f170;
	ld.f32 	%f173, [%rd65+11264];
	fma.rn.f32 	%f174, %f23, %f173, %f172;
	ld.f32 	%f175, [%rd65+11776];
	fma.rn.f32 	%f176, %f24, %f175, %f174;
	ld.f32 	%f177, [%rd65+12288];
	fma.rn.f32 	%f178, %f25, %f177, %f176;
	ld.f32 	%f179, [%rd65+12800];
	fma.rn.f32 	%f180, %f26, %f179, %f178;
	ld.f32 	%f181, [%rd65+13312];
	fma.rn.f32 	%f182, %f27, %f181, %f180;
	ld.f32 	%f183, [%rd65+13824];
	fma.rn.f32 	%f184, %f28, %f183, %f182;
	ld.f32 	%f185, [%rd65+14336];
	fma.rn.f32 	%f186, %f29, %f185, %f184;
	ld.f32 	%f187, [%rd65+14848];
	fma.rn.f32 	%f188, %f30, %f187, %f186;
	ld.f32 	%f189, [%rd65+15360];
	fma.rn.f32 	%f190, %f31, %f189, %f188;
	ld.f32 	%f191, [%rd65+15872];
	fma.rn.f32 	%f192, %f32, %f191, %f190;
	ld.f32 	%f193, [%rd65+16384];
	fma.rn.f32 	%f194, %f33, %f193, %f192;
	ld.f32 	%f195, [%rd65+16896];
	fma.rn.f32 	%f196, %f34, %f195, %f194;
	ld.f32 	%f197, [%rd65+17408];
	fma.rn.f32 	%f198, %f35, %f197, %f196;
	ld.f32 	%f199, [%rd65+17920];
	fma.rn.f32 	%f200, %f36, %f199, %f198;
	ld.f32 	%f201, [%rd65+18432];
	fma.rn.f32 	%f202, %f37, %f201, %f200;
	ld.f32 	%f203, [%rd65+18944];
	fma.rn.f32 	%f204, %f38, %f203, %f202;
	ld.f32 	%f205, [%rd65+19456];
	fma.rn.f32 	%f206, %f39, %f205, %f204;
	ld.f32 	%f207, [%rd65+19968];
	fma.rn.f32 	%f208, %f40, %f207, %f206;
	ld.f32 	%f209, [%rd65+20480];
	fma.rn.f32 	%f210, %f41, %f209, %f208;
	ld.f32 	%f211, [%rd65+20992];
	fma.rn.f32 	%f212, %f42, %f211, %f210;
	ld.f32 	%f213, [%rd65+21504];
	fma.rn.f32 	%f214, %f43, %f213, %f212;
	ld.f32 	%f215, [%rd65+22016];
	fma.rn.f32 	%f216, %f44, %f215, %f214;
	ld.f32 	%f217, [%rd65+22528];
	fma.rn.f32 	%f218, %f45, %f217, %f216;
	ld.f32 	%f219, [%rd65+23040];
	fma.rn.f32 	%f220, %f46, %f219, %f218;
	ld.f32 	%f221, [%rd65+23552];
	fma.rn.f32 	%f222, %f47, %f221, %f220;
	ld.f32 	%f223, [%rd65+24064];
	fma.rn.f32 	%f224, %f48, %f223, %f222;
	ld.f32 	%f225, [%rd65+24576];
	fma.rn.f32 	%f226, %f49, %f225, %f224;
	ld.f32 	%f227, [%rd65+25088];
	fma.rn.f32 	%f228, %f50, %f227, %f226;
	ld.f32 	%f229, [%rd65+25600];
	fma.rn.f32 	%f230, %f51, %f229, %f228;
	ld.f32 	%f231, [%rd65+26112];
	fma.rn.f32 	%f232, %f52, %f231, %f230;
	ld.f32 	%f233, [%rd65+26624];
	fma.rn.f32 	%f234, %f53, %f233, %f232;
	ld.f32 	%f235, [%rd65+27136];
	fma.rn.f32 	%f236, %f54, %f235, %f234;
	ld.f32 	%f237, [%rd65+27648];
	fma.rn.f32 	%f238, %f55, %f237, %f236;
	ld.f32 	%f239, [%rd65+28160];
	fma.rn.f32 	%f240, %f56, %f239, %f238;
	ld.f32 	%f241, [%rd65+28672];
	fma.rn.f32 	%f242, %f57, %f241, %f240;
	ld.f32 	%f243, [%rd65+29184];
	fma.rn.f32 	%f244, %f58, %f243, %f242;
	ld.f32 	%f245, [%rd65+29696];
	fma.rn.f32 	%f246, %f59, %f245, %f244;
	ld.f32 	%f247, [%rd65+30208];
	fma.rn.f32 	%f248, %f60, %f247, %f246;
	ld.f32 	%f249, [%rd65+30720];
	fma.rn.f32 	%f250, %f61, %f249, %f248;
	ld.f32 	%f251, [%rd65+31232];
	fma.rn.f32 	%f252, %f62, %f251, %f250;
	ld.f32 	%f253, [%rd65+31744];
	fma.rn.f32 	%f254, %f63, %f253, %f252;
	ld.f32 	%f255, [%rd65+32256];
	fma.rn.f32 	%f256, %f64, %f255, %f254;
	ld.f32 	%f257, [%rd65+32768];
	fma.rn.f32 	%f258, %f65, %f257, %f256;
	ld.f32 	%f259, [%rd65+33280];
	fma.rn.f32 	%f260, %f66, %f259, %f258;
	ld.f32 	%f261, [%rd65+33792];
	fma.rn.f32 	%f262, %f67, %f261, %f260;
	ld.f32 	%f263, [%rd65+34304];
	fma.rn.f32 	%f264, %f68, %f263, %f262;
	ld.f32 	%f265, [%rd65+34816];
	fma.rn.f32 	%f266, %f69, %f265, %f264;
	ld.f32 	%f267, [%rd65+35328];
	fma.rn.f32 	%f268, %f70, %f267, %f266;
	ld.f32 	%f269, [%rd65+35840];
	fma.rn.f32 	%f270, %f71, %f269, %f268;
	ld.f32 	%f271, [%rd65+36352];
	fma.rn.f32 	%f272, %f72, %f271, %f270;
	ld.f32 	%f273, [%rd65+36864];
	fma.rn.f32 	%f274, %f73, %f273, %f272;
	ld.f32 	%f275, [%rd65+37376];
	fma.rn.f32 	%f276, %f74, %f275, %f274;
	ld.f32 	%f277, [%rd65+37888];
	fma.rn.f32 	%f278, %f75, %f277, %f276;
	ld.f32 	%f279, [%rd65+38400];
	fma.rn.f32 	%f280, %f76, %f279, %f278;
	ld.f32 	%f281, [%rd65+38912];
	fma.rn.f32 	%f282, %f77, %f281, %f280;
	ld.f32 	%f283, [%rd65+39424];
	fma.rn.f32 	%f284, %f78, %f283, %f282;
	ld.f32 	%f285, [%rd65+39936];
	fma.rn.f32 	%f286, %f79, %f285, %f284;
	ld.f32 	%f287, [%rd65+40448];
	fma.rn.f32 	%f288, %f80, %f287, %f286;
	ld.f32 	%f289, [%rd65+40960];
	fma.rn.f32 	%f290, %f81, %f289, %f288;
	ld.f32 	%f291, [%rd65+41472];
	fma.rn.f32 	%f292, %f82, %f291, %f290;
	ld.f32 	%f293, [%rd65+41984];
	fma.rn.f32 	%f294, %f83, %f293, %f292;
	ld.f32 	%f295, [%rd65+42496];
	fma.rn.f32 	%f296, %f84, %f295, %f294;
	ld.f32 	%f297, [%rd65+43008];
	fma.rn.f32 	%f298, %f85, %f297, %f296;
	ld.f32 	%f299, [%rd65+43520];
	fma.rn.f32 	%f300, %f86, %f299, %f298;
	ld.f32 	%f301, [%rd65+44032];
	fma.rn.f32 	%f302, %f87, %f301, %f300;
	ld.f32 	%f303, [%rd65+44544];
	fma.rn.f32 	%f304, %f88, %f303, %f302;
	ld.f32 	%f305, [%rd65+45056];
	fma.rn.f32 	%f306, %f89, %f305, %f304;
	ld.f32 	%f307, [%rd65+45568];
	fma.rn.f32 	%f308, %f90, %f307, %f306;
	ld.f32 	%f309, [%rd65+46080];
	fma.rn.f32 	%f310, %f91, %f309, %f308;
	ld.f32 	%f311, [%rd65+46592];
	fma.rn.f32 	%f312, %f92, %f311, %f310;
	ld.f32 	%f313, [%rd65+47104];
	fma.rn.f32 	%f314, %f93, %f313, %f312;
	ld.f32 	%f315, [%rd65+47616];
	fma.rn.f32 	%f316, %f94, %f315, %f314;
	ld.f32 	%f317, [%rd65+48128];
	fma.rn.f32 	%f318, %f95, %f317, %f316;
	ld.f32 	%f319, [%rd65+48640];
	fma.rn.f32 	%f320, %f96, %f319, %f318;
	ld.f32 	%f321, [%rd65+49152];
	fma.rn.f32 	%f322, %f97, %f321, %f320;
	ld.f32 	%f323, [%rd65+49664];
	fma.rn.f32 	%f324, %f98, %f323, %f322;
	ld.f32 	%f325, [%rd65+50176];
	fma.rn.f32 	%f326, %f99, %f325, %f324;
	ld.f32 	%f327, [%rd65+50688];
	fma.rn.f32 	%f328, %f100, %f327, %f326;
	ld.f32 	%f329, [%rd65+51200];
	fma.rn.f32 	%f330, %f101, %f329, %f328;
	ld.f32 	%f331, [%rd65+51712];
	fma.rn.f32 	%f332, %f102, %f331, %f330;
	ld.f32 	%f333, [%rd65+52224];
	fma.rn.f32 	%f334, %f103, %f333, %f332;
	ld.f32 	%f335, [%rd65+52736];
	fma.rn.f32 	%f336, %f104, %f335, %f334;
	ld.f32 	%f337, [%rd65+53248];
	fma.rn.f32 	%f338, %f105, %f337, %f336;
	ld.f32 	%f339, [%rd65+53760];
	fma.rn.f32 	%f340, %f106, %f339, %f338;
	ld.f32 	%f341, [%rd65+54272];
	fma.rn.f32 	%f342, %f107, %f341, %f340;
	ld.f32 	%f343, [%rd65+54784];
	fma.rn.f32 	%f344, %f108, %f343, %f342;
	ld.f32 	%f345, [%rd65+55296];
	fma.rn.f32 	%f346, %f109, %f345, %f344;
	ld.f32 	%f347, [%rd65+55808];
	fma.rn.f32 	%f348, %f110, %f347, %f346;
	ld.f32 	%f349, [%rd65+56320];
	fma.rn.f32 	%f350, %f111, %f349, %f348;
	ld.f32 	%f351, [%rd65+56832];
	fma.rn.f32 	%f352, %f112, %f351, %f350;
	ld.f32 	%f353, [%rd65+57344];
	fma.rn.f32 	%f354, %f113, %f353, %f352;
	ld.f32 	%f355, [%rd65+57856];
	fma.rn.f32 	%f356, %f114, %f355, %f354;
	ld.f32 	%f357, [%rd65+58368];
	fma.rn.f32 	%f358, %f115, %f357, %f356;
	ld.f32 	%f359, [%rd65+58880];
	fma.rn.f32 	%f360, %f116, %f359, %f358;
	ld.f32 	%f361, [%rd65+59392];
	fma.rn.f32 	%f362, %f117, %f361, %f360;
	ld.f32 	%f363, [%rd65+59904];
	fma.rn.f32 	%f364, %f118, %f363, %f362;
	ld.f32 	%f365, [%rd65+60416];
	fma.rn.f32 	%f366, %f119, %f365, %f364;
	ld.f32 	%f367, [%rd65+60928];
	fma.rn.f32 	%f368, %f120, %f367, %f366;
	ld.f32 	%f369, [%rd65+61440];
	fma.rn.f32 	%f370, %f121, %f369, %f368;
	ld.f32 	%f371, [%rd65+61952];
	fma.rn.f32 	%f372, %f122, %f371, %f370;
	ld.f32 	%f373, [%rd65+62464];
	fma.rn.f32 	%f374, %f123, %f373, %f372;
	ld.f32 	%f375, [%rd65+62976];
	fma.rn.f32 	%f376, %f124, %f375, %f374;
	ld.f32 	%f377, [%rd65+63488];
	fma.rn.f32 	%f378, %f125, %f377, %f376;
	ld.f32 	%f379, [%rd65+64000];
	fma.rn.f32 	%f380, %f126, %f379, %f378;
	ld.f32 	%f381, [%rd65+64512];
	fma.rn.f32 	%f382, %f127, %f381, %f380;
	ld.f32 	%f383, [%rd65+65024];
	fma.rn.f32 	%f384, %f128, %f383, %f382;
	shl.b32 	%r165, %r212, 7;
	add.s32 	%r166, %r165, %r213;
	shl.b32 	%r167, %r166, 2;
	mov.u32 	%r168, smem;
	add.s32 	%r169, %r168, %r167;
	st.shared.f32 	[%r169+131072], %f384;
	add.s32 	%r213, %r213, 1;
	setp.ne.s32 	%p23, %r213, 128;
	@%p23 bra 	$L__BB0_39;
	add.s32 	%r212, %r212, 32;
	setp.lt.s32 	%p24, %r212, %r54;
	@%p24 bra 	$L__BB0_38;
$L__BB0_41:
	mov.u32 	%r170, %tid.x;
	shr.u32 	%r172, %r170, 5;
	setp.ne.s32 	%p25, %r172, 2;
	barrier.sync 	0;
	and.b32  	%r173, %r170, 31;
	add.s32 	%r214, %r53, %r173;
	setp.ge.s32 	%p26, %r214, %r54;
	or.pred  	%p27, %p25, %p26;
	@%p27 bra 	$L__BB0_45;
$L__BB0_42:
	shl.b32 	%r62, %r214, 7;
	cvt.s64.s32 	%rd66, %r62;
	mul.wide.s32 	%rd67, %r198, 16384;
	add.s64 	%rd14, %rd67, %rd66;
	mov.b32 	%r215, 0;
$L__BB0_43:
	ld.param.u64 	%rd91, [warp_specialized_cluster_pipeline_param_2];
	add.s32 	%r175, %r62, %r215;
	shl.b32 	%r176, %r175, 2;
	mov.u32 	%r177, smem;
	add.s32 	%r178, %r177, %r176;
	ld.shared.v4.f32 	{%f385, %f386, %f387, %f388}, [%r178+131072];
	cvt.u64.u32 	%rd68, %r215;
	add.s64 	%rd69, %rd14, %rd68;
	cvta.to.global.u64 	%rd70, %rd91;
	shl.b64 	%rd71, %rd69, 2;
	add.s64 	%rd72, %rd70, %rd71;
	st.global.f32 	[%rd72], %f385;
	st.global.f32 	[%rd72+4], %f386;
	st.global.f32 	[%rd72+8], %f387;
	st.global.f32 	[%rd72+12], %f388;
	ld.shared.v4.f32 	{%f389, %f390, %f391, %f392}, [%r178+131088];
	st.global.f32 	[%rd72+16], %f389;
	st.global.f32 	[%rd72+20], %f390;
	st.global.f32 	[%rd72+24], %f391;
	st.global.f32 	[%rd72+28], %f392;
	ld.shared.v4.f32 	{%f393, %f394, %f395, %f396}, [%r178+131104];
	st.global.f32 	[%rd72+32], %f393;
	st.global.f32 	[%rd72+36], %f394;
	st.global.f32 	[%rd72+40], %f395;
	st.global.f32 	[%rd72+44], %f396;
	ld.shared.v4.f32 	{%f397, %f398, %f399, %f400}, [%r178+131120];
	st.global.f32 	[%rd72+48], %f397;
	st.global.f32 	[%rd72+52], %f398;
	st.global.f32 	[%rd72+56], %f399;
	st.global.f32 	[%rd72+60], %f400;
	add.s32 	%r215, %r215, 16;
	setp.ne.s32 	%p28, %r215, 128;
	@%p28 bra 	$L__BB0_43;
	add.s32 	%r214, %r214, 32;
	setp.lt.s32 	%p29, %r214, %r54;
	@%p29 bra 	$L__BB0_42;
$L__BB0_45:
	ld.param.u32 	%r197, [warp_specialized_cluster_pipeline_param_3];
	barrier.cluster.arrive;
	barrier.cluster.wait;
	mov.u32 	%r179, %nctaid.x;
	div.u32 	%r180, %r179, %r5;
	add.s32 	%r198, %r180, %r198;
	setp.lt.s32 	%p30, %r198, %r197;
	@%p30 bra 	$L__BB0_4;
	and.b16  	%rs7, %rs9, 4;
	setp.eq.s16 	%p31, %rs7, 0;
	@%p31 bra 	$L__BB0_50;
$L__BB0_47:
	// begin inline asm
	activemask.b32 %r181;
	// end inline asm
	mov.u32 	%r183, _ZZN32_GLOBAL__N__eb2e6799_4_k_cu_main33warp_specialized_cluster_pipelineEPKfS1_PfiE12pipe_storage;
	cvt.u64.u32 	%rd73, %r183;
	cvta.shared.u64 	%rd74, %rd73;
	add.s64 	%rd75, %rd74, 16;
	match.any.sync.b64 	%r67, %rd75, %r181;
	brev.b32 	%r184, %r67;
	bfind.shiftamt.u32 	%r185, %r184;
	// begin inline asm
	mov.u32 %r182, %laneid;
	// end inline asm
	setp.ne.s32 	%p32, %r182, %r185;
	@%p32 bra 	$L__BB0_50;
	popc.b32 	%r188, %r67;
	neg.s32 	%r187, %r188;
	// begin inline asm
	fence.sc.cta;
	// end inline asm
	cvta.shared.u64 	%rd78, %rd73;
	add.s64 	%rd76, %rd78, 16;
	// begin inline asm
	atom.add.acquire.cta.u32 %r186,[%rd76],%r187;
	// end inline asm
	setp.ne.s32 	%p33, %r186, %r188;
	@%p33 bra 	$L__BB0_50;
	// begin inline asm
	mbarrier.inval.shared.b64 [%r183];
	// end inline asm
	add.s32 	%r191, %r183, 8;
	// begin inline asm
	mbarrier.inval.shared.b64 [%r191];
	// end inline asm
$L__BB0_50:
	ret;

}


// ===== COMPILED SASS (sm_100) =====

	.target	sm_100

	.elftype	@"ET_EXEC"


//--------------------- .note.nv.tkinfo           --------------------------
	.section	.note.nv.tkinfo,"",@"SHT_NOTE"
	.sectionflags	@"SHF_NOTE_NV_TKINFO"
	.tkinfo
        /*0018*/ 	.word	0x00000002
        /*0030*/ 	.string	""
        /*0030*/ 	.string	"ptxas"
        /*0030*/ 	.string	"Cuda compilation tools, release 13.0, V13.0.88"
        /*0030*/ 	.string	"Build cuda_13.0.r13.0/compiler.36424714_0"
        /*0030*/ 	.string	"-arch sm_100 -m 64 "



//--------------------- .note.nv.cuinfo           --------------------------
	.section	.note.nv.cuinfo,"",@"SHT_NOTE"
	.sectionflags	@"SHF_NOTE_NV_CUINFO"
        /*0018*/ 	.short	0x0002
        /*001a*/ 	.short	0x0064
        /*001c*/ 	.short	0x0082
	.zero		2


//--------------------- .nv.info                  --------------------------
	.section	.nv.info,"",@"SHT_CUDA_INFO"
	.align	4


	//----- nvinfo : EIATTR_REGCOUNT
	.align		4
        /*0000*/ 	.byte	0x04, 0x2f
        /*0002*/ 	.short	(.L_1 - .L_0)
	.align		4
.L_0:
        /*0004*/ 	.word	index@(warp_specialized_cluster_pipeline)
        /*0008*/ 	.word	0x000000a6


	//----- nvinfo : EIATTR_FRAME_SIZE
	.align		4
.L_1:
        /*000c*/ 	.byte	0x04, 0x11
        /*000e*/ 	.short	(.L_3 - .L_2)
	.align		4
.L_2:
        /*0010*/ 	.word	index@(warp_specialized_cluster_pipeline)
        /*0014*/ 	.word	0x00000000


	//----- nvinfo : EIATTR_MIN_STACK_SIZE
	.align		4
.L_3:
        /*0018*/ 	.byte	0x04, 0x12
        /*001a*/ 	.short	(.L_5 - .L_4)
	.align		4
.L_4:
        /*001c*/ 	.word	index@(warp_specialized_cluster_pipeline)
        /*0020*/ 	.word	0x00000000
.L_5:


//--------------------- .nv.compat                --------------------------
	.section	.nv.compat,"",@"SHT_CUDA_COMPAT_INFO"
	.align	4
        /*0000*/ 	.byte	0x02, 0x09, 0x00, 0x00, 0x02, 0x02, 0x01, 0x00, 0x02, 0x05, 0x05, 0x00, 0x03, 0x07, 0x01, 0x01
        /*0010*/ 	.byte	0x02, 0x03, 0x00, 0x00, 0x02, 0x06, 0x01, 0x00, 0x04, 0x0b, 0x08, 0x00, 0x09, 0x00, 0x00, 0x00
        /*0020*/ 	.byte	0x00, 0x00, 0x00, 0x00


//--------------------- .nv.info.warp_specialized_cluster_pipeline --------------------------
	.section	.nv.info.warp_specialized_cluster_pipeline,"",@"SHT_CUDA_INFO"
	.sectionflags	@""
	.align	4


	//----- nvinfo : EIATTR_CUDA_API_VERSION
	.align		4
        /*0000*/ 	.byte	0x04, 0x37
        /*0002*/ 	.short	(.L_7 - .L_6)
.L_6:
        /*0004*/ 	.word	0x00000082


	//----- nvinfo : EIATTR_KPARAM_INFO
	.align		4
.L_7:
        /*0008*/ 	.byte	0x04, 0x17
        /*000a*/ 	.short	(.L_9 - .L_8)
.L_8:
        /*000c*/ 	.word	0x00000000
        /*0010*/ 	.short	0x0003
        /*0012*/ 	.short	0x0018
        /*0014*/ 	.byte	0x00, 0xf0, 0x11, 0x00


	//----- nvinfo : EIATTR_KPARAM_INFO
	.align		4
.L_9:
        /*0018*/ 	.byte	0x04, 0x17
        /*001a*/ 	.short	(.L_11 - .L_10)
.L_10:
        /*001c*/ 	.word	0x00000000
        /*0020*/ 	.short	0x0002
        /*0022*/ 	.short	0x0010
        /*0024*/ 	.byte	0x00, 0xf5, 0x21, 0x00


	//----- nvinfo : EIATTR_KPARAM_INFO
	.align		4
.L_11:
        /*0028*/ 	.byte	0x04, 0x17
        /*002a*/ 	.short	(.L_13 - .L_12)
.L_12:
        /*002c*/ 	.word	0x00000000
        /*0030*/ 	.short	0x0001
        /*0032*/ 	.short	0x0008
        /*0034*/ 	.byte	0x00, 0xf5, 0x21, 0x00


	//----- nvinfo : EIATTR_KPARAM_INFO
	.align		4
.L_13:
        /*0038*/ 	.byte	0x04, 0x17
        /*003a*/ 	.short	(.L_15 - .L_14)
.L_14:
        /*003c*/ 	.word	0x00000000
        /*0040*/ 	.short	0x0000
        /*0042*/ 	.short	0x0000
        /*0044*/ 	.byte	0x00, 0xf5, 0x21, 0x00


	//----- nvinfo : EIATTR_SPARSE_MMA_MASK
	.align		4
.L_15:
        /*0048*/ 	.byte	0x03, 0x50
        /*004a*/ 	.short	0x0000


	//----- nvinfo : EIATTR_MAXREG_COUNT
	.align		4
        /*004c*/ 	.byte	0x03, 0x1b
        /*004e*/ 	.short	0x00ff


	//----- nvinfo : EIATTR_NUM_BARRIERS
	.align		4
        /*0050*/ 	.byte	0x02, 0x4c
        /*0052*/ 	.byte	0x01
	.zero		1


	//----- nvinfo : EIATTR_MERCURY_ISA_VERSION
	.align		4
        /*0054*/ 	.byte	0x03, 0x5f
        /*0056*/ 	.short	0x0101


	//----- nvinfo : EIATTR_COOP_GROUP_MASK_REGIDS
	.align		4
        /*0058*/ 	.byte	0x04, 0x29
        /*005a*/ 	.short	(.L_17 - .L_16)


	//   ....[0]....
.L_16:
        /*005c*/ 	.word	0xffffffff


	//   ....[1]....
        /*0060*/ 	.word	0xffffffff


	//   ....[2]....
        /*0064*/ 	.word	0xffffffff


	//   ....[3]....
        /*0068*/ 	.word	0xffffffff


	//   ....[4]....
        /*006c*/ 	.word	0x05000007


	//----- nvinfo : EIATTR_COOP_GROUP_INSTR_OFFSETS
	.align		4
.L_17:
        /*0070*/ 	.byte	0x04, 0x28
        /*0072*/ 	.short	(.L_19 - .L_18)


	//   ....[0]....
.L_18:
        /*0074*/ 	.word	0x00000330


	//   ....[1]....
        /*0078*/ 	.word	0x000017f0


	//   ....[2]....
        /*007c*/ 	.word	0x000033f0


	//   ....[3]....
        /*0080*/ 	.word	0x00004050


	//   ....[4]....
        /*0084*/ 	.word	0x000042e0


	//----- nvinfo : EIATTR_VRC_CTA_INIT_COUNT
	.align		4
.L_19:
        /*0088*/ 	.byte	0x02, 0x4a
	.zero		1
	.zero		1


	//----- nvinfo : EIATTR_MBARRIER_INSTR_OFFSETS
	.align		4
        /*008c*/ 	.byte	0x04, 0x39
        /*008e*/ 	.short	(.L_21 - .L_20)


	//   ....[0]....
.L_20:
        /*0090*/ 	.word	0x000002e0
        /*0094*/ 	.word	0x000000ff
        /*0098*/ 	.word	0x00000008
        /*009c*/ 	.short	0x0100
        /*009e*/ 	.byte	0x07
	.zero		1


	//   ....[1]....
        /*00a0*/ 	.word	0x000002f0
        /*00a4*/ 	.word	0x000000ff
        /*00a8*/ 	.word	0x00000000
        /*00ac*/ 	.short	0x0100
        /*00ae*/ 	.byte	0x07
	.zero		1


	//   ....[2]....
        /*00b0*/ 	.word	0x000007e0
        /*00b4*/ 	.word	0x00000012
        /*00b8*/ 	.word	0x00000008
        /*00bc*/ 	.short	0x010a
        /*00be*/ 	.byte	0xff
	.zero		1


	//   ....[3]....
        /*00c0*/ 	.word	0x000009c0
        /*00c4*/ 	.word	0x00000012
        /*00c8*/ 	.word	0x00000008
        /*00cc*/ 	.short	0x010a
        /*00ce*/ 	.byte	0xff
	.zero		1


	//   ....[4]....
        /*00d0*/ 	.word	0x000013d0
        /*00d4*/ 	.word	0x00000007
        /*00d8*/ 	.word	0x00000000
        /*00dc*/ 	.short	0x0107
        /*00de*/ 	.byte	0xff
	.zero		1


	//   ....[5]....
        /*00e0*/ 	.word	0x00001460
        /*00e4*/ 	.word	0x00000007
        /*00e8*/ 	.word	0x00000000
        /*00ec*/ 	.short	0x0101
        /*00ee*/ 	.byte	0xff
	.zero		1


	//   ....[6]....
        /*00f0*/ 	.word	0x000014d0
        /*00f4*/ 	.word	0x00000007
        /*00f8*/ 	.word	0x00000000
        /*00fc*/ 	.short	0x010a
        /*00fe*/ 	.byte	0xff
	.zero		1


	//   ....[7]....
        /*0100*/ 	.word	0x00001680
        /*0104*/ 	.word	0x00000007
        /*0108*/ 	.word	0x00000000
        /*010c*/ 	.short	0x010a
        /*010e*/ 	.byte	0xff
	.zero		1


	//   ....[8]....
        /*0110*/ 	.word	0x000016b0
        /*0114*/ 	.word	0x00000000
        /*0118*/ 	.word	0x00000000
        /*011c*/ 	.short	0x0101
        /*011e*/ 	.byte	0xff
	.zero		1


	//   ....[9]....
        /*0120*/ 	.word	0x000043e0
        /*0124*/ 	.word	0x00000006
        /*0128*/ 	.word	0x00000000
        /*012c*/ 	.short	0x0108
        /*012e*/ 	.byte	0xff
	.zero		1


	//   ....[10]....
        /*0130*/ 	.word	0x000043f0
        /*0134*/ 	.word	0x00000006
        /*0138*/ 	.word	0x00000008
        /*013c*/ 	.short	0x0108
        /*013e*/ 	.byte	0xff
	.zero		1


	//----- nvinfo : EIATTR_NUM_MBARRIERS
	.align		4
.L_21:
        /*0140*/ 	.byte	0x03, 0x38
        /*0142*/ 	.short	0x0002


	//----- nvinfo : EIATTR_EXIT_INSTR_OFFSETS
	.align		4
        /*0144*/ 	.byte	0x04, 0x1c
        /*0146*/ 	.short	(.L_23 - .L_22)


	//   ....[0]....
.L_22:
        /*0148*/ 	.word	0x00004230


	//   ....[1]....
        /*014c*/ 	.word	0x00004320


	//   ....[2]....
        /*0150*/ 	.word	0x000043d0


	//   ....[3]....
        /*0154*/ 	.word	0x00004400


	//----- nvinfo : EIATTR_CRS_STACK_SIZE
	.align		4
.L_23:
        /*0158*/ 	.byte	0x04, 0x1e
        /*015a*/ 	.short	(.L_25 - .L_24)
.L_24:
        /*015c*/ 	.word	0x00000000


	//----- nvinfo : EIATTR_CBANK_PARAM_SIZE
	.align		4
.L_25:
        /*0160*/ 	.byte	0x03, 0x19
        /*0162*/ 	.short	0x001c


	//----- nvinfo : EIATTR_PARAM_CBANK
	.align		4
        /*0164*/ 	.byte	0x04, 0x0a
        /*0166*/ 	.short	(.L_27 - .L_26)
	.align		4
.L_26:
        /*0168*/ 	.word	index@(.nv.constant0.warp_specialized_cluster_pipeline)
        /*016c*/ 	.short	0x0380
        /*016e*/ 	.short	0x001c


	//----- nvinfo : EIATTR_SW_WAR
	.align		4
.L_27:
        /*0170*/ 	.byte	0x04, 0x36
        /*0172*/ 	.short	(.L_29 - .L_28)
.L_28:
        /*0174*/ 	.word	0x00000008
.L_29:


//--------------------- .nv.callgraph             --------------------------
	.section	.nv.callgraph,"",@"SHT_CUDA_CALLGRAPH"
	.align	4
	.sectionentsize	8
	.align		4
        /*0000*/ 	.word	0x00000000
	.align		4
        /*0004*/ 	.word	0xffffffff
	.align		4
        /*0008*/ 	.word	0x00000000
	.align		4
        /*000c*/ 	.word	0xfffffffe
	.align		4
        /*0010*/ 	.word	0x00000000
	.align		4
        /*0014*/ 	.word	0xfffffffd
	.align		4
        /*0018*/ 	.word	0x00000000
	.align		4
        /*001c*/ 	.word	0xfffffffc


//--------------------- .text.warp_specialized_cluster_pipeline --------------------------
	.section	.text.warp_specialized_cluster_pipeline,"ax",@progbits
	.align	128
        .global         warp_specialized_cluster_pipeline
        .type           warp_specialized_cluster_pipeline,@function
        .size           warp_specialized_cluster_pipeline,(.L_x_46 - warp_specialized_cluster_pipeline)
        .other          warp_specialized_cluster_pipeline,@"STO_CUDA_ENTRY STV_DEFAULT"
warp_specialized_cluster_pipeline:
.text.warp_specialized_cluster_pipeline:
[----:B------:R-:W-:Y:S01]  /*0000*/  LDC R1, c[0x0][0x37c] ;  /* 0x0000df00ff017b82 */ /* 0x000fe20000000800 */
[----:B------:R-:W-:-:S05]  /*0010*/  CS2R.32 R13, SR_CgaSize ;  /* 0x00000000000d7805 */ /* 0x000fca0000008a00 */
[----:B------:R-:W-:-:S05]  /*0020*/  IMAD R13, R13, -0xa0, RZ ;  /* 0xffffff600d0d7824 */ /* 0x000fca00078e02ff */
[----:B------:R-:W-:-:S14]  /*0030*/  R2UR UR9, R13 ;  /* 0x000000000d0972ca */ /* 0x000fdc00000e0000 */
[----:B------:R-:W0:Y:S01]  /*0040*/  LDCU UR9, c[0x0][UR9+0x2a0] ;  /* 0x00005400090977ac */ /* 0x000e220008000800 */
[----:B------:R-:W1:Y:S01]  /*0050*/  S2R R4, SR_CTAID.X ;  /* 0x0000000000047919 */ /* 0x000e620000002500 */
[----:B------:R-:W-:Y:S01]  /*0060*/  BSSY.RECONVERGENT B0, `(.L_x_0) ;  /* 0x000002c000007945 */ /* 0x000fe20003800200 */
[----:B------:R-:W2:Y:S01]  /*0070*/  LDCU UR4, c[0x0][0x360] ;  /* 0x00006c00ff0477ac */ /* 0x000ea20008000800 */
[----:B------:R-:W3:Y:S01]  /*0080*/  S2R R5, SR_TID.Y ;  /* 0x0000000000057919 */ /* 0x000ee20000002200 */
[----:B------:R-:W3:Y:S01]  /*0090*/  LDCU UR5, c[0x0][0x364] ;  /* 0x00006c80ff0577ac */ /* 0x000ee20008000800 */
[----:B------:R-:W3:Y:S01]  /*00a0*/  S2R R6, SR_TID.Z ;  /* 0x0000000000067919 */ /* 0x000ee20000002300 */
[----:B------:R-:W4:Y:S01]  /*00b0*/  LDCU UR6, c[0x0][0x368] ;  /* 0x00006d00ff0677ac */ /* 0x000f220008000800 */
[----:B------:R-:W5:Y:S01]  /*00c0*/  S2R R13, SR_TID.X ;  /* 0x00000000000d7919 */ /* 0x000f620000002100 */
[----:B------:R-:W1:Y:S01]  /*00d0*/  LDCU.64 UR10, c[0x0][0x358] ;  /* 0x00006b00ff0a77ac */ /* 0x000e620008000a00 */
[----:B0-----:R-:W0:Y:S08]  /*00e0*/  I2F.U32.RP R0, UR9 ;  /* 0x0000000900007d06 */ /* 0x001e300008209000 */
[----:B0-----:R-:W0:Y:S02]  /*00f0*/  MUFU.RCP R0, R0 ;  /* 0x0000000000007308 */ /* 0x001e240000001000 */
[----:B0-----:R-:W-:Y:S01]  /*0100*/  IADD3 R2, PT, PT, R0, 0xffffffe, RZ ;  /* 0x0ffffffe00027810 */ /* 0x001fe20007ffe0ff */
[----:B---3--:R-:W-:-:S05]  /*0110*/  IMAD R0, R6, UR5, R5 ;  /* 0x0000000506007c24 */ /* 0x008fca000f8e0205 */
[----:B------:R0:W3:Y:S01]  /*0120*/  F2I.FTZ.U32.TRUNC.NTZ R3, R2 ;  /* 0x0000000200037305 */ /* 0x0000e2000021f000 */
[----:B--2---:R-:W-:Y:S01]  /*0130*/  IMAD R0, R0, UR4, RZ ;  /* 0x0000000400007c24 */ /* 0x004fe2000f8e02ff */
[----:B------:R-:W-:-:S04]  /*0140*/  UIMAD UR4, UR4, UR5, URZ ;  /* 0x00000005040472a4 */ /* 0x000fc8000f8e02ff */
[----:B-----5:R-:W-:Y:S01]  /*0150*/  LOP3.LUT P0, RZ, R0, R13, RZ, 0xfc, !PT ;  /* 0x0000000d00ff7212 */ /* 0x020fe2000780fcff */
[----:B----4-:R-:W-:Y:S01]  /*0160*/  UIMAD UR6, UR4, UR6, URZ ;  /* 0x00000006040672a4 */ /* 0x010fe2000f8e02ff */
[----:B0-----:R-:W-:Y:S02]  /*0170*/  HFMA2 R2, -RZ, RZ, 0, 0 ;  /* 0x00000000ff027431 */ /* 0x001fe400000001ff */
[----:B---3--:R-:W-:-:S04]  /*0180*/  IMAD.MOV R7, RZ, RZ, -R3 ;  /* 0x000000ffff077224 */ /* 0x008fc800078e0a03 */
[----:B------:R-:W-:-:S04]  /*0190*/  IMAD R7, R7, UR9, RZ ;  /* 0x0000000907077c24 */ /* 0x000fc8000f8e02ff */
[----:B------:R-:W-:-:S06]  /*01a0*/  IMAD.HI.U32 R3, R3, R7, R2 ;  /* 0x0000000703037227 */ /* 0x000fcc00078e0002 */
[----:B-1----:R-:W-:-:S04]  /*01b0*/  IMAD.HI.U32 R11, R3, R4, RZ ;  /* 0x00000004030b7227 */ /* 0x002fc800078e00ff */
[----:B------:R-:W-:-:S04]  /*01c0*/  IMAD.MOV R3, RZ, RZ, -R11 ;  /* 0x000000ffff037224 */ /* 0x000fc800078e0a0b */
[----:B------:R-:W-:-:S05]  /*01d0*/  IMAD R4, R3, UR9, R4 ;  /* 0x0000000903047c24 */ /* 0x000fca000f8e0204 */
[----:B------:R-:W-:-:S13]  /*01e0*/  ISETP.GE.U32.AND P1, PT, R4, UR9, PT ;  /* 0x0000000904007c0c */ /* 0x000fda000bf26070 */
[----:B------:R-:W-:Y:S01]  /*01f0*/  @P1 IADD3 R4, PT, PT, R4, -UR9, RZ ;  /* 0x8000000904041c10 */ /* 0x000fe2000fffe0ff */
[----:B------:R-:W-:Y:S06]  /*0200*/  @P0 BRA `(.L_x_1) ;  /* 0x0000000000440947 */ /* 0x000fec0003800000 */
[----:B------:R-:W0:Y:S01]  /*0210*/  S2UR UR7, SR_CgaCtaId ;  /* 0x00000000000779c3 */ /* 0x000e220000008800 */
[----:B------:R-:W-:Y:S01]  /*0220*/  UMOV UR4, 0x400 ;  /* 0x0000040000047882 */ /* 0x000fe20000000000 */
[----:B------:R-:W-:-:S04]  /*0230*/  UIADD3 UR12, UPT, UPT, -UR6, 0x100000, URZ ;  /* 0x00100000060c7890 */ /* 0x000fc8000fffe1ff */
[----:B------:R-:W-:Y:S02]  /*0240*/  USHF.L.U32 UR13, UR12, 0xb, URZ ;  /* 0x0000000b0c0d7899 */ /* 0x000fe400080006ff */
[----:B------:R-:W-:Y:S01]  /*0250*/  USHF.L.U32 UR12, UR12, 0x1, URZ ;  /* 0x000000010c0c7899 */ /* 0x000fe200080006ff */
[----:B------:R-:W-:Y:S01]  /*0260*/  IMAD.U32 R5, RZ, RZ, UR6 ;  /* 0x00000006ff057e24 */ /* 0x000fe2000f8e00ff */
[----:B------:R-:W1:Y:S01]  /*0270*/  S2UR UR8, SR_SWINHI ;  /* 0x00000000000879c3 */ /* 0x000e620000002f00 */
[----:B0-----:R-:W-:-:S07]  /*0280*/  ULEA UR7, UR7, UR4, 0x18 ;  /* 0x0000000407077291 */ /* 0x001fce000f8ec0ff */
[----:B------:R-:W-:Y:S01]  /*0290*/  UMOV UR4, UR7 ;  /* 0x0000000700047c82 */ /* 0x000fe20008000000 */
[----:B-1----:R-:W-:Y:S01]  /*02a0*/  UMOV UR5, UR8 ;  /* 0x0000000800057c82 */ /* 0x002fe20008000000 */
[----:B------:R-:W-:Y:S01]  /*02b0*/  MOV R2, UR4 ;  /* 0x0000000400027c02 */ /* 0x000fe20008000f00 */
[----:B------:R-:W-:Y:S01]  /*02c0*/  IMAD.U32 R3, RZ, RZ, UR5 ;  /* 0x00000005ff037e24 */ /* 0x000fe2000f8e00ff */
[----:B------:R-:W0:Y:S02]  /*02d0*/  FENCE.VIEW.ASYNC.S ;  /* 0x00000000000073c6 */ /* 0x000e240000000000 */
[----:B0-----:R0:W1:Y:S01]  /*02e0*/  SYNCS.EXCH.64 URZ, [UR7+0x8], UR12 ;  /* 0x0000080c07ff75b2 */ /* 0x0010620008000100 */
[----:B------:R0:W1:Y:S02]  /*02f0*/  SYNCS.EXCH.64 URZ, [UR7], UR12 ;  /* 0x0000000c07ff75b2 */ /* 0x0000640008000100 */
[----:B-1----:R0:W-:Y:S01]  /*0300*/  ST.E.STRONG.SM desc[UR10][R2.64+0x10], R5 ;  /* 0x0000100502007985 */ /* 0x0021e2000c10b90a */
[----:B------:R-:W-:Y:S01]  /*0310*/  NOP ;  /* 0x0000000000007918 */ /* 0x000fe20000000000 */
.L_x_1:
[----:B0-----:R-:W-:Y:S05]  /*0320*/  BSYNC.RECONVERGENT B0 ;  /* 0x0000000000007941 */ /* 0x001fea0003800200 */
.L_x_0:
[----:B------:R-:W-:Y:S01]  /*0330*/  BAR.SYNC.DEFER_BLOCKING 0x0 ;  /* 0x0000000000007b1d */ /* 0x000fe20000010000 */
[----:B------:R-:W-:-:S05]  /*0340*/  ISETP.GE.U32.AND P0, PT, R4, UR9, PT ;  /* 0x0000000904007c0c */ /* 0x000fca000bf06070 */
[----:B------:R-:W0:Y:S01]  /*0350*/  LDCU UR5, c[0x0][0x398] ;  /* 0x00007300ff0577ac */ /* 0x000e220008000800 */
[----:B------:R-:W-:Y:S02]  /*0360*/  ISETP.NE.U32.AND P2, PT, RZ, UR9, PT ;  /* 0x00000009ff007c0c */ /* 0x000fe4000bf45070 */
[----:B------:R-:W-:-:S05]  /*0370*/  CS2R.32 R8, SR_CgaSize ;  /* 0x0000000000087805 */ /* 0x000fca0000008a00 */
[----:B------:R-:W-:-:S06]  /*0380*/  IMAD R8, R8, -0xa0, RZ ;  /* 0xffffff6008087824 */ /* 0x000fcc00078e02ff */
[----:B------:R-:W1:Y:S01]  /*0390*/  LDC R8, c[0x0][R8+0x2a8] ;  /* 0x0000aa0008087b82 */ /* 0x000e620000000800 */
[----:B------:R-:W-:Y:S02]  /*03a0*/  @P1 IADD3 R11, PT, PT, R11, 0x1, RZ ;  /* 0x000000010b0b1810 */ /* 0x000fe40007ffe0ff */
[----:B------:R-:W-:-:S06]  /*03b0*/  RPCMOV.32 Rpc.LO, R4 ;  /* 0x0000000400007352 */ /* 0x000fcc0000000000 */
[----:B------:R-:W-:-:S05]  /*03c0*/  CS2R.32 R4, SR_CgaSize ;  /* 0x0000000000047805 */ /* 0x000fca0000008a00 */
[----:B------:R-:W-:-:S05]  /*03d0*/  IMAD R4, R4, -0xa0, RZ ;  /* 0xffffff6004047824 */ /* 0x000fca00078e02ff */
[----:B------:R-:W-:Y:S02]  /*03e0*/  R2UR UR4, R4 ;  /* 0x00000000040472ca */ /* 0x000fe400000e0000 */
[----:B------:R-:W-:-:S12]  /*03f0*/  RPCMOV.32 R4, Rpc.LO ;  /* 0x0000000000047353 */ /* 0x000fd80000000000 */
[----:B------:R-:W2:Y:S01]  /*0400*/  LDCU UR4, c[0x0][UR4+0x2a4] ;  /* 0x00005480040477ac */ /* 0x000ea20008000800 */
[----:B------:R-:W-:Y:S01]  /*0410*/  @P0 VIADD R11, R11, 0x1 ;  /* 0x000000010b0b0836 */ /* 0x000fe20000000000 */
[----:B------:R-:W-:-:S04]  /*0420*/  @!P2 LOP3.LUT R11, RZ, UR9, RZ, 0x33, !PT ;  /* 0x00000009ff0bac12 */ /* 0x000fc8000f8e33ff */
[----:B0-----:R-:W-:Y:S01]  /*0430*/  ISETP.GE.AND P0, PT, R11, UR5, PT ;  /* 0x000000050b007c0c */ /* 0x001fe2000bf06270 */
[----:B--2---:R-:W-:-:S06]  /*0440*/  UIMAD UR4, UR9, UR4, URZ ;  /* 0x00000004090472a4 */ /* 0x004fcc000f8e02ff */
[----:B-1----:R-:W-:-:S06]  /*0450*/  IMAD R8, R8, UR4, RZ ;  /* 0x0000000408087c24 */ /* 0x002fcc000f8e02ff */
[----:B------:R-:W-:Y:S05]  /*0460*/  @P0 BRA `(.L_x_2) ;  /* 0x0000003c00740947 */ /* 0x000fea0003800000 */
[----:B------:R-:W-:Y:S01]  /*0470*/  USHF.L.U32 UR4, UR6, 0x2, URZ ;  /* 0x0000000206047899 */ /* 0x000fe200080006ff */
[----:B------:R-:W-:Y:S01]  /*0480*/  IADD3 R9, PT, PT, R0, R13, RZ ;  /* 0x0000000d00097210 */ /* 0x000fe20007ffe0ff */
[----:B------:R-:W0:Y:S01]  /*0490*/  S2UR UR5, SR_CgaCtaId ;  /* 0x00000000000579c3 */ /* 0x000e220000008800 */
[----:B------:R-:W-:Y:S02]  /*04a0*/  IMAD.MOV.U32 R12, RZ, RZ, 0x5 ;  /* 0x00000005ff0c7424 */ /* 0x000fe400078e00ff */
[----:B------:R-:W-:Y:S01]  /*04b0*/  SHF.L.U32 R0, R9, 0x2, RZ ;  /* 0x0000000209007819 */ /* 0x000fe200000006ff */
[----:B------:R-:W-:Y:S01]  /*04c0*/  IMAD.U32 R5, RZ, RZ, UR4 ;  /* 0x00000004ff057e24 */ /* 0x000fe2000f8e00ff */
[----:B------:R-:W-:Y:S02]  /*04d0*/  IADD3 R7, PT, PT, RZ, -UR4, RZ ;  /* 0x80000004ff077c10 */ /* 0x000fe4000fffe0ff */
[----:B------:R-:W1:Y:S01]  /*04e0*/  I2F.U32.RP R4, UR4 ;  /* 0x0000000400047d06 */ /* 0x000e620008209000 */
[----:B------:R-:W-:-:S02]  /*04f0*/  ISETP.NE.U32.AND P2, PT, RZ, UR4, PT ;  /* 0x00000004ff007c0c */ /* 0x000fc4000bf45070 */
[----:B------:R-:W-:-:S05]  /*0500*/  VIADDMNMX.U32 R2, R5, R0, 0x10000, !PT ;  /* 0x0001000005027446 */ /* 0x000fca0007800000 */
[----:B------:R-:W-:Y:S01]  /*0510*/  VIADD R5, R2, -UR4 ;  /* 0x8000000402057c36 */ /* 0x000fe20008000000 */
[----:B------:R-:W-:-:S04]  /*0520*/  MOV R2, RZ ;  /* 0x000000ff00027202 */ /* 0x000fc80000000f00 */
[CC--:B------:R-:W-:Y:S01]  /*0530*/  ISETP.NE.AND P0, PT, R5.reuse, R0.reuse, PT ;  /* 0x000000000500720c */ /* 0x0c0fe20003f05270 */
[----:B-1----:R-:W1:Y:S03]  /*0540*/  MUFU.RCP R4, R4 ;  /* 0x0000000400047308 */ /* 0x002e660000001000 */
[----:B------:R-:W-:Y:S02]  /*0550*/  SEL R10, RZ, 0x1, !P0 ;  /* 0x00000001ff0a7807 */ /* 0x000fe40004000000 */
[----:B0-----:R-:W-:Y:S02]  /*0560*/  MOV R6, UR5 ;  /* 0x0000000500067c02 */ /* 0x001fe40008000f00 */
[----:B------:R-:W-:Y:S01]  /*0570*/  IADD3 R0, PT, PT, R5, -R0, -R10 ;  /* 0x8000000005007210 */ /* 0x000fe20007ffe80a */
[----:B-1----:R-:W-:-:S06]  /*0580*/  VIADD R3, R4, 0xffffffe ;  /* 0x0ffffffe04037836 */ /* 0x002fcc0000000000 */
[----:B------:R-:W0:Y:S02]  /*0590*/  F2I.FTZ.U32.TRUNC.NTZ R3, R3 ;  /* 0x0000000300037305 */ /* 0x000e24000021f000 */
[----:B0-----:R-:W-:-:S04]  /*05a0*/  IMAD R7, R7, R3, RZ ;  /* 0x0000000307077224 */ /* 0x001fc800078e02ff */
[----:B------:R-:W-:Y:S02]  /*05b0*/  IMAD.HI.U32 R7, R3, R7, R2 ;  /* 0x0000000703077227 */ /* 0x000fe400078e0002 */
[----:B------:R-:W0:Y:S04]  /*05c0*/  S2R R2, SR_SWINHI ;  /* 0x0000000000027919 */ /* 0x000e280000002f00 */
[----:B------:R-:W-:-:S04]  /*05d0*/  IMAD.HI.U32 R7, R7, R0, RZ ;  /* 0x0000000007077227 */ /* 0x000fc800078e00ff */
[----:B------:R-:W-:-:S04]  /*05e0*/  IMAD.MOV R3, RZ, RZ, -R7 ;  /* 0x000000ffff037224 */ /* 0x000fc800078e0a07 */
[----:B------:R-:W-:Y:S01]  /*05f0*/  IMAD R0, R3, UR4, R0 ;  /* 0x0000000403007c24 */ /* 0x000fe2000f8e0200 */
[----:B------:R-:W-:-:S04]  /*0600*/  MOV R3, 0x400 ;  /* 0x0000040000037802 */ /* 0x000fc80000000f00 */
[----:B------:R-:W-:Y:S01]  /*0610*/  ISETP.GE.U32.AND P0, PT, R0, UR4, PT ;  /* 0x0000000400007c0c */ /* 0x000fe2000bf06070 */
[----:B------:R-:W-:-:S05]  /*0620*/  VIADD R3, R3, 0x20 ;  /* 0x0000002003037836 */ /* 0x000fca0000000000 */
[----:B------:R-:W-:-:S07]  /*0630*/  LEA R3, R6, R3, 0x18 ;  /* 0x0000000306037211 */ /* 0x000fce00078ec0ff */
[----:B------:R-:W-:Y:S01]  /*0640*/  @P0 IADD3 R0, PT, PT, R0, -UR4, RZ ;  /* 0x8000000400000c10 */ /* 0x000fe2000fffe0ff */
[----:B------:R-:W-:Y:S01]  /*0650*/  @P0 VIADD R7, R7, 0x1 ;  /* 0x0000000107070836 */ /* 0x000fe20000000000 */
[----:B------:R-:W-:Y:S02]  /*0660*/  MOV R4, R3 ;  /* 0x0000000300047202 */ /* 0x000fe40000000f00 */
[----:B0-----:R-:W-:Y:S02]  /*0670*/  MOV R5, R2 ;  /* 0x0000000200057202 */ /* 0x001fe40000000f00 */
[----:B------:R-:W-:Y:S02]  /*0680*/  ISETP.GE.U32.AND P1, PT, R0, UR4, PT ;  /* 0x0000000400007c0c */ /* 0x000fe4000bf26070 */
[----:B------:R-:W-:-:S04]  /*0690*/  IADD3 R2, P0, PT, R4, 0x10000, RZ ;  /* 0x0001000004027810 */ /* 0x000fc80007f1e0ff */
[-C--:B------:R-:W-:Y:S02]  /*06a0*/  IADD3.X R3, PT, PT, RZ, R5.reuse, RZ, P0, !PT ;  /* 0x00000005ff037210 */ /* 0x080fe400007fe4ff */
[----:B------:R-:W-:Y:S02]  /*06b0*/  PRMT R4, RZ, 0x654, R4 ;  /* 0x00000654ff047816 */ /* 0x000fe40000000004 */
[----:B------:R-:W-:Y:S02]  /*06c0*/  MOV R5, R5 ;  /* 0x0000000500057202 */ /* 0x000fe40000000f00 */
[----:B------:R-:W-:Y:S02]  /*06d0*/  PRMT R2, RZ, 0x654, R2 ;  /* 0x00000654ff027816 */ /* 0x000fe40000000002 */
[----:B------:R-:W-:Y:S02]  /*06e0*/  MOV R3, R3 ;  /* 0x0000000300037202 */ /* 0x000fe40000000f00 */
[----:B------:R-:W-:-:S02]  /*06f0*/  @P1 IADD3 R7, PT, PT, R7, 0x1, RZ ;  /* 0x0000000107071810 */ /* 0x000fc40007ffe0ff */
[----:B------:R-:W-:Y:S02]  /*0700*/  @!P2 LOP3.LUT R7, RZ, UR4, RZ, 0x33, !PT ;  /* 0x00000004ff07ac12 */ /* 0x000fe4000f8e33ff */
[----:B------:R-:W-:-:S03]  /*0710*/  ISETP.GE.U32.AND P1, PT, R13, 0x20, PT ;  /* 0x000000200d00780c */ /* 0x000fc60003f26070 */
[----:B------:R-:W-:Y:S01]  /*0720*/  IMAD.IADD R10, R10, 0x1, R7 ;  /* 0x000000010a0a7824 */ /* 0x000fe200078e0207 */
[----:B------:R-:W-:-:S13]  /*0730*/  ISETP.EQ.AND P1, PT, R6, RZ, !P1 ;  /* 0x000000ff0600720c */ /* 0x000fda0004f22270 */
.L_x_44:
[----:B------:R-:W-:Y:S04]  /*0740*/  BSSY B0, `(.L_x_3) ;  /* 0x00000f9000007945 */ /* 0x000fe80003800000 */
[----:B0-----:R-:W-:Y:S05]  /*0750*/  @!P1 BRA `(.L_x_4) ;  /* 0x0000000c00dc9947 */ /* 0x001fea0003800000 */
[----:B------:R-:W-:Y:S01]  /*0760*/  CS2R R14, SR_GLOBALTIMERLO ;  /* 0x00000000000e7805 */ /* 0x000fe20000015200 */
[----:B------:R-:W0:Y:S01]  /*0770*/  S2UR UR4, SR_CgaCtaId ;  /* 0x00000000000479c3 */ /* 0x000e220000008800 */
[----:B------:R-:W-:Y:S01]  /*0780*/  MOV R7, 0x400 ;  /* 0x0000040000077802 */ /* 0x000fe20000000f00 */
[----:B------:R-:W-:Y:S01]  /*0790*/  BSSY B1, `(.L_x_5) ;  /* 0x0000027000017945 */ /* 0x000fe20003800000 */
[----:B------:R-:W-:-:S04]  /*07a0*/  LOP3.LUT R16, R12, 0x1, RZ, 0xc0, !PT ;  /* 0x000000010c107812 */ /* 0x000fc800078ec0ff */
[----:B------:R-:W-:Y:S02]  /*07b0*/  SHF.L.U32 R13, R16, 0x1f, RZ ;  /* 0x0000001f100d7819 */ /* 0x000fe400000006ff */
[----:B0-----:R-:W-:-:S04]  /*07c0*/  MOV R6, UR4 ;  /* 0x0000000400067c02 */ /* 0x001fc80008000f00 */
[----:B------:R-:W-:-:S04]  /*07d0*/  LEA R18, R6, R7, 0x18 ;  /* 0x0000000706127211 */ /* 0x000fc800078ec0ff */
[----:B------:R-:W0:Y:S01]  /*07e0*/  SYNCS.PHASECHK.TRANS64.TRYWAIT P0, [R18+URZ+0x8], R13 ;  /* 0x0000080d120075a7 */ /* 0x000e2200080011ff */
[----:B------:R-:W-:Y:S01]  /*07f0*/  VIADD R0, R18, 0x8 ;  /* 0x0000000812007836 */ /* 0x000fe20000000000 */
[----:B------:R-:W-:Y:S01]  /*0800*/  MOV R7, R18 ;  /* 0x0000001200077202 */ /* 0x000fe20000000f00 */
[----:B0-----:R-:W-:Y:S06]  /*0810*/  @P0 BRA `(.L_x_6) ;  /* 0x0000000000780947 */ /* 0x001fec0003800000 */
[----:B------:R-:W-:Y:S01]  /*0820*/  BSSY B2, `(.L_x_7) ;  /* 0x000001c000027945 */ /* 0x000fe20003800000 */
[----:B------:R-:W-:Y:S01]  /*0830*/  SHF.L.U32 R13, R16, 0x1f, RZ ;  /* 0x0000001f100d7819 */ /* 0x000fe200000006ff */
[----:B------:R-:W-:-:S07]  /*0840*/  IMAD.MOV.U32 R19, RZ, RZ, RZ ;  /* 0x000000ffff137224 */ /* 0x000fce00078e00ff */
.L_x_11:
[C---:B------:R-:W-:Y:S01]  /*0850*/  ISETP.GT.AND P0, PT, R19.reuse, 0xf, PT ;  /* 0x0000000f1300780c */ /* 0x040fe20003f04270 */
[----:B------:R-:W-:Y:S05]  /*0860*/  YIELD ;  /* 0x0000000000007946 */ /* 0x000fea0003800000 */
[----:B------:R-:W-:Y:S07]  /*0870*/  BSSY B3, `(.L_x_8) ;  /* 0x0000014000037945 */ /* 0x000fee0003800000 */
[----:B------:R-:W-:Y:S01]  /*0880*/  @!P0 IADD3 R19, PT, PT, R19, 0x1, RZ ;  /* 0x0000000113138810 */ /* 0x000fe20007ffe0ff */
[----:B------:R-:W-:Y:S06]  /*0890*/  @!P0 BRA `(.L_x_9) ;  /* 0x0000000000448947 */ /* 0x000fec0003800000 */
[----:B------:R-:W-:-:S06]  /*08a0*/  CS2R R16, SR_GLOBALTIMERLO ;  /* 0x0000000000107805 */ /* 0x000fcc0000015200 */
[----:B------:R-:W-:-:S05]  /*08b0*/  IADD3 R16, P0, PT, -R14, R16, RZ ;  /* 0x000000100e107210 */ /* 0x000fca0007f1e1ff */
[----:B------:R-:W-:Y:S01]  /*08c0*/  IMAD.X R17, R17, 0x1, ~R15, P0 ;  /* 0x0000000111117824 */ /* 0x000fe200000e0e0f */
[----:B------:R-:W-:-:S04]  /*08d0*/  ISETP.GE.U32.AND P0, PT, R16, 0x3d0900, PT ;  /* 0x003d09001000780c */ /* 0x000fc80003f06070 */
[----:B------:R-:W-:-:S13]  /*08e0*/  ISETP.GE.AND.EX P0, PT, R17, RZ, PT, P0 ;  /* 0x000000ff1100720c */ /* 0x000fda0003f06300 */
[----:B------:R-:W-:Y:S05]  /*08f0*/  @!P0 BRA `(.L_x_10) ;  /* 0x0000000000088947 */ /* 0x000fea0003800000 */
[----:B------:R-:W-:Y:S05]  /*0900*/  NANOSLEEP 0xf4240 ;  /* 0x000f42400000795d */ /* 0x000fea0003800000 */
[----:B------:R-:W-:Y:S05]  /*0910*/  BRA `(.L_x_9) ;  /* 0x0000000000247947 */ /* 0x000fea0003800000 */
.L_x_10:
[----:B------:R-:W-:-:S04]  /*0920*/  ISETP.GE.U32.AND P0, PT, R16, 0x9c40, PT ;  /* 0x00009c401000780c */ /* 0x000fc80003f06070 */
[----:B------:R-:W-:-:S13]  /*0930*/  ISETP.GE.AND.EX P0, PT, R17, RZ, PT, P0 ;  /* 0x000000ff1100720c */ /* 0x000fda0003f06300 */
[----:B------:R-:W-:Y:S05]  /*0940*/  @!P0 BRA `(.L_x_9) ;  /* 0x0000000000188947 */ /* 0x000fea0003800000 */
[----:B------:R-:W-:-:S04]  /*0950*/  SHF.R.S32.HI R7, RZ, 0x1f, R17 ;  /* 0x0000001fff077819 */ /* 0x000fc80000011411 */
[----:B------:R-:W-:-:S04]  /*0960*/  LEA.HI R7, P0, R7, R16, RZ, 0x2 ;  /* 0x0000001007077211 */ /* 0x000fc800078110ff */
[----:B------:R-:W-:-:S04]  /*0970*/  IADD3.X R16, PT, PT, RZ, R17, RZ, P0, !PT ;  /* 0x00000011ff107210 */ /* 0x000fc800007fe4ff */
[----:B------:R-:W-:-:S04]  /*0980*/  SHF.R.U64 R7, R7, 0x2, R16 ;  /* 0x0000000207077819 */ /* 0x000fc80000001210 */
[----:B------:R-:W-:Y:S05]  /*0990*/  NANOSLEEP R7 ;  /* 0x000000070000735d */ /* 0x000fea0003800000 */
[----:B------:R-:W-:Y:S01]  /*09a0*/  NOP ;  /* 0x0000000000007918 */ /* 0x000fe20000000000 */
.L_x_9:
[----:B------:R-:W-:Y:S05]  /*09b0*/  BSYNC B3 ;  /* 0x0000000000037941 */ /* 0x000fea0003800000 */
.L_x_8:
[----:B------:R-:W0:Y:S02]  /*09c0*/  SYNCS.PHASECHK.TRANS64.TRYWAIT P0, [R18+URZ+0x8], R13 ;  /* 0x0000080d120075a7 */ /* 0x000e2400080011ff */
[----:B0-----:R-:W-:Y:S05]  /*09d0*/  @!P0 BRA `(.L_x_11) ;  /* 0xfffffffc009c8947 */ /* 0x001fea000383ffff */
[----:B------:R-:W-:Y:S05]  /*09e0*/  BSYNC B2 ;  /* 0x0000000000027941 */ /* 0x000fea0003800000 */
.L_x_7:
[----:B------:R-:W-:-:S07]  /*09f0*/  IMAD.MOV.U32 R7, RZ, RZ, R18 ;  /* 0x000000ffff077224 */ /* 0x000fce00078e0012 */
.L_x_6:
[----:B------:R-:W-:Y:S05]  /*0a00*/  BSYNC B1 ;  /* 0x0000000000017941 */ /* 0x000fea0003800000 */
.L_x_5:
[----:B------:R-:W-:Y:S01]  /*0a10*/  ISETP.GT.U32.AND P0, PT, R9, 0x3fff, PT ;  /* 0x00003fff0900780c */ /* 0x000fe20003f04070 */
[----:B------:R-:W-:-:S12]  /*0a20*/  BSSY.RECONVERGENT B1, `(.L_x_12) ;  /* 0x000009a000017945 */ /* 0x000fd80003800200 */
[----:B------:R-:W-:Y:S05]  /*0a30*/  @P0 BRA `(.L_x_13) ;  /* 0x0000000800600947 */ /* 0x000fea0003800000 */
[----:B------:R-:W0:Y:S01]  /*0a40*/  S2UR UR4, SR_CgaCtaId ;  /* 0x00000000000479c3 */ /* 0x000e220000008800 */
[----:B------:R-:W-:Y:S01]  /*0a50*/  MOV R6, 0x400 ;  /* 0x0000040000067802 */ /* 0x000fe20000000f00 */
[----:B------:R-:W-:Y:S01]  /*0a60*/  VIADD R16, R10, 0x1 ;  /* 0x000000010a107836 */ /* 0x000fe20000000000 */
[----:B------:R-:W-:Y:S01]  /*0a70*/  SHF.L.U32 R37, R9, 0x2, RZ ;  /* 0x0000000209257819 */ /* 0x000fe200000006ff */
[----:B------:R-:W-:Y:S01]  /*0a80*/  BSSY.RECONVERGENT B2, `(.L_x_14) ;  /* 0x000002d000027945 */ /* 0x000fe20003800200 */
[----:B------:R-:W-:Y:S02]  /*0a90*/  IADD3 R21, PT, PT, R6, 0x20, RZ ;  /* 0x0000002006157810 */ /* 0x000fe40007ffe0ff */
[----:B------:R-:W-:Y:S01]  /*0aa0*/  LOP3.LUT P0, R30, R16, 0x3, RZ, 0xc0, !PT ;  /* 0x00000003101e7812 */ /* 0x000fe2000780c0ff */
[----:B------:R-:W1:Y:S01]  /*0ab0*/  LDC R17, c[0x0][0x360] ;  /* 0x0000d800ff117b82 */ /* 0x000e620000000800 */
[----:B------:R-:W-:-:S07]  /*0ac0*/  MOV R35, R37 ;  /* 0x0000002500237202 */ /* 0x000fce0000000f00 */
[----:B------:R-:W1:Y:S08]  /*0ad0*/  LDC R18, c[0x0][0x364] ;  /* 0x0000d900ff127b82 */ /* 0x000e700000000800 */
[----:B------:R-:W2:Y:S01]  /*0ae0*/  LDC R19, c[0x0][0x368] ;  /* 0x0000da00ff137b82 */ /* 0x000ea20000000800 */
[----:B0-----:R-:W-:-:S05]  /*0af0*/  IMAD.U32 R6, RZ, RZ, UR4 ;  /* 0x00000004ff067e24 */ /* 0x001fca000f8e00ff */
[----:B------:R-:W-:Y:S02]  /*0b00*/  LEA R34, R6, R21, 0x18 ;  /* 0x0000001506227211 */ /* 0x000fe400078ec0ff */
[----:B------:R-:W0:Y:S01]  /*0b10*/  LDC.64 R14, c[0x0][0x380] ;  /* 0x0000e000ff0e7b82 */ /* 0x000e220000000a00 */
[----:B-1----:R-:W-:-:S04]  /*0b20*/  IMAD R13, R17, R18, RZ ;  /* 0x00000012110d7224 */ /* 0x002fc800078e02ff */
[----:B--2---:R-:W-:Y:S01]  /*0b30*/  IMAD R26, R13, R19, RZ ;  /* 0x000000130d1a7224 */ /* 0x004fe200078e02ff */
[----:B------:R-:W-:-:S03]  /*0b40*/  IADD3 R13, PT, PT, R37, R34, RZ ;  /* 0x00000022250d7210 */ /* 0x000fc60007ffe0ff */
[C---:B------:R-:W-:Y:S01]  /*0b50*/  IMAD R31, R26.reuse, 0x4, R37 ;  /* 0x000000041a1f7824 */ /* 0x040fe200078e0225 */
[----:B------:R-:W-:-:S03]  /*0b60*/  LEA R27, R26, R13, 0x2 ;  /* 0x0000000d1a1b7211 */ /* 0x000fc600078e10ff */
[----:B------:R-:W-:Y:S02]  /*0b70*/  IMAD R33, R26, 0x4, R31 ;  /* 0x000000041a217824 */ /* 0x000fe400078e021f */
[----:B0-----:R-:W-:-:S03]  /*0b80*/  IMAD.WIDE R24, R11, 0x10000, R14 ;  /* 0x000100000b187825 */ /* 0x001fc600078e020e */
[C---:B------:R-:W-:Y:S01]  /*0b90*/  LEA R28, R26.reuse, R33, 0x2 ;  /* 0x000000211a1c7211 */ /* 0x040fe200078e10ff */
[----:B------:R-:W-:Y:S01]  /*0ba0*/  IMAD R29, R26, 0x4, R27 ;  /* 0x000000041a1d7824 */ /* 0x000fe200078e021b */
[----:B------:R-:W-:Y:S06]  /*0bb0*/  @!P0 BRA `(.L_x_15) ;  /* 0x0000000000648947 */ /* 0x000fec0003800000 */
[----:B------:R-:W-:Y:S01]  /*0bc0*/  IADD3 R14, P0, PT, R24, R35, RZ ;  /* 0x00000023180e7210 */ /* 0x000fe20007f1e0ff */
[----:B------:R-:W-:-:S03]  /*0bd0*/  IMAD.MOV.U32 R37, RZ, RZ, R31 ;  /* 0x000000ffff257224 */ /* 0x000fc600078e001f */
[----:B------:R-:W-:Y:S02]  /*0be0*/  IADD3.X R15, PT, PT, RZ, R25, RZ, P0, !PT ;  /* 0x00000019ff0f7210 */ /* 0x000fe400007fe4ff */
[----:B------:R-:W-:-:S03]  /*0bf0*/  ISETP.NE.AND P0, PT, R30, 0x1, PT ;  /* 0x000000011e00780c */ /* 0x000fc60003f05270 */
[----:B------:R-:W-:Y:S01]  /*0c00*/  @!PT LDS RZ, [RZ] ;  /* 0x00000000fffff984 */ /* 0x000fe20000000800 */
[----:B------:R-:W-:Y:S01]  /*0c10*/  @!PT LDS RZ, [RZ] ;  /* 0x00000000fffff984 */ /* 0x000fe20000000800 */
[----:B------:R-:W-:Y:S01]  /*0c20*/  @!PT LDS RZ, [RZ] ;  /* 0x00000000fffff984 */ /* 0x000fe20000000800 */
[----:B------:R0:W-:Y:S10]  /*0c30*/  LDGSTS.E [R13], desc[UR10][R14.64] ;  /* 0x000000000e0d7fae */ /* 0x0001f4000b9a100a */
[----:B------:R-:W-:Y:S05]  /*0c40*/  @!P0 BRA `(.L_x_15) ;  /* 0x0000000000408947 */ /* 0x000fea0003800000 */
[----:B0-----:R-:W-:Y:S02]  /*0c50*/  IADD3 R14, P0, PT, R31, R24, RZ ;  /* 0x000000181f0e7210 */ /* 0x001fe40007f1e0ff */
[----:B------:R-:W-:Y:S02]  /*0c60*/  MOV R37, R33 ;  /* 0x0000002100257202 */ /* 0x000fe40000000f00 */
[----:B------:R-:W-:Y:S02]  /*0c70*/  IADD3.X R15, PT, PT, RZ, R25, RZ, P0, !PT ;  /* 0x00000019ff0f7210 */ /* 0x000fe400007fe4ff */
[----:B------:R-:W-:-:S03]  /*0c80*/  ISETP.NE.AND P0, PT, R30, 0x2, PT ;  /* 0x000000021e00780c */ /* 0x000fc60003f05270 */
[----:B------:R-:W-:Y:S01]  /*0c90*/  @!PT LDS RZ, [RZ] ;  /* 0x00000000fffff984 */ /* 0x000fe20000000800 */
[----:B------:R-:W-:Y:S01]  /*0ca0*/  @!PT LDS RZ, [RZ] ;  /* 0x00000000fffff984 */ /* 0x000fe20000000800 */
[----:B------:R-:W-:Y:S01]  /*0cb0*/  @!PT LDS RZ, [RZ] ;  /* 0x00000000fffff984 */ /* 0x000fe20000000800 */
[----:B------:R1:W-:Y:S10]  /*0cc0*/  LDGSTS.E [R27], desc[UR10][R14.64] ;  /* 0x000000000e1b7fae */ /* 0x0003f4000b9a100a */
[----:B------:R-:W-:Y:S05]  /*0cd0*/  @!P0 BRA `(.L_x_15) ;  /* 0x00000000001c8947 */ /* 0x000fea0003800000 */
[----:B-1----:R-:W-:Y:S02]  /*0ce0*/  IADD3 R14, P0, PT, R33, R24, RZ ;  /* 0x00000018210e7210 */ /* 0x002fe40007f1e0ff */
[----:B------:R-:W-:-:S03]  /*0cf0*/  MOV R37, R28 ;  /* 0x0000001c00257202 */ /* 0x000fc60000000f00 */
[----:B------:R-:W-:-:S05]  /*0d00*/  IMAD.X R15, RZ, RZ, R25, P0 ;  /* 0x000000ffff0f7224 */ /* 0x000fca00000e0619 */
[----:B------:R-:W-:Y:S01]  /*0d10*/  @!PT LDS RZ, [RZ] ;  /* 0x00000000fffff984 */ /* 0x000fe20000000800 */
[----:B------:R-:W-:Y:S01]  /*0d20*/  @!PT LDS RZ, [RZ] ;  /* 0x00000000fffff984 */ /* 0x000fe20000000800 */
[----:B------:R-:W-:Y:S01]  /*0d30*/  @!PT LDS RZ, [RZ] ;  /* 0x00000000fffff984 */ /* 0x000fe20000000800 */
[----:B------:R2:W-:Y:S03]  /*0d40*/  LDGSTS.E [R29], desc[UR10][R14.64] ;  /* 0x000000000e1d7fae */ /* 0x0005e6000b9a100a */
.L_x_15:
[----:B------:R-:W-:Y:S05]  /*0d50*/  BSYNC.RECONVERGENT B2 ;  /* 0x0000000000027941 */ /* 0x000fea0003800200 */
.L_x_14:
[----:B------:R-:W3:Y:S01]  /*0d60*/  LDC.64 R22, c[0x0][0x388] ;  /* 0x0000e200ff167b82 */ /* 0x000ee20000000a00 */
[----:B------:R-:W-:Y:S01]  /*0d70*/  ISETP.GE.U32.AND P0, PT, R10, 0x3, PT ;  /* 0x000000030a00780c */ /* 0x000fe20003f06070 */
[----:B------:R-:W-:Y:S01]  /*0d80*/  BSSY.RECONVERGENT B2, `(.L_x_16) ;  /* 0x000002c000027945 */ /* 0x000fe20003800200 */
[----:B------:R-:W-:-:S11]  /*0d90*/  ISETP.NE.AND P2, PT, R30, RZ, PT ;  /* 0x000000ff1e00720c */ /* 0x000fd60003f45270 */
[----:B------:R-:W-:Y:S05]  /*0da0*/  @!P0 BRA `(.L_x_17) ;  /* 0x0000000000a48947 */ /* 0x000fea0003800000 */
[----:B012---:R-:W-:Y:S01]  /*0db0*/  IMAD R14, R18, R19, RZ ;  /* 0x00000013120e7224 */ /* 0x007fe200078e02ff */
[----:B------:R-:W-:Y:S01]  /*0dc0*/  LEA R43, R26, R37, 0x2 ;  /* 0x000000251a2b7211 */ /* 0x000fe200078e10ff */
[----:B------:R-:W-:Y:S01]  /*0dd0*/  IMAD.IADD R51, R34, 0x1, R37 ;  /* 0x0000000122337824 */ /* 0x000fe200078e0225 */
[----:B------:R-:W-:Y:S01]  /*0de0*/  IADD3 R53, P3, PT, R37, R24, RZ ;  /* 0x0000001825357210 */ /* 0x000fe20007f7e0ff */
[----:B------:R-:W-:Y:S02]  /*0df0*/  IMAD R14, R14, R17, RZ ;  /* 0x000000110e0e7224 */ /* 0x000fe400078e02ff */
[----:B------:R-:W-:Y:S01]  /*0e00*/  IMAD.IADD R49, R34, 0x1, R43 ;  /* 0x0000000122317824 */ /* 0x000fe200078e022b */
[----:B------:R-:W-:Y:S01]  /*0e10*/  IADD3.X R15, PT, PT, RZ, R25, RZ, P3, !PT ;  /* 0x00000019ff0f7210 */ /* 0x000fe20001ffe4ff */
[C---:B------:R-:W-:Y:S01]  /*0e20*/  IMAD R39, R14.reuse, 0xc, R37 ;  /* 0x0000000c0e277824 */ /* 0x040fe200078e0225 */
[C---:B------:R-:W-:Y:S02]  /*0e30*/  LEA R41, R14.reuse, R37, 0x3 ;  /* 0x000000250e297211 */ /* 0x040fe400078e18ff */
[----:B------:R-:W-:-:S02]  /*0e40*/  SHF.L.U32 R32, R14, 0x4, RZ ;  /* 0x000000040e207819 */ /* 0x000fc400000006ff */
[C---:B------:R-:W-:Y:S01]  /*0e50*/  IADD3 R45, PT, PT, R34.reuse, R39, RZ ;  /* 0x00000027222d7210 */ /* 0x040fe20007ffe0ff */
[----:B------:R-:W-:-:S07]  /*0e60*/  IMAD.IADD R47, R34, 0x1, R41 ;  /* 0x00000001222f7824 */ /* 0x000fce00078e0229 */
.L_x_18:
[----:B------:R-:W-:Y:S01]  /*0e70*/  IMAD R37, R26, 0x4, R37 ;  /* 0x000000041a257824 */ /* 0x000fe200078e0225 */
[----:B------:R-:W-:Y:S01]  /*0e80*/  IADD3 R16, P3, PT, R24, R43, RZ ;  /* 0x0000002b18107210 */ /* 0x000fe20007f7e0ff */
[----:B------:R-:W-:Y:S01]  /*0e90*/  IMAD.IADD R43, R32, 0x1, R43 ;  /* 0x00000001202b7824 */ /* 0x000fe200078e022b */
[----:B------:R-:W-:Y:S01]  /*0ea0*/  IADD3 R18, P4, PT, R24, R41, RZ ;  /* 0x0000002918127210 */ /* 0x000fe20007f9e0ff */
[----:B------:R-:W-:Y:S01]  /*0eb0*/  IMAD R37, R26, 0x4, R37 ;  /* 0x000000041a257824 */ /* 0x000fe200078e0225 */
[----:B------:R-:W-:Y:S02]  /*0ec0*/  IADD3.X R17, PT, PT, RZ, R25, RZ, P3, !PT ;  /* 0x00000019ff117210 */ /* 0x000fe40001ffe4ff */
[----:B------:R-:W-:Y:S02]  /*0ed0*/  IADD3 R20, P5, PT, R24, R39, RZ ;  /* 0x0000002718147210 */ /* 0x000fe40007fbe0ff */
[----:B------:R-:W-:Y:S02]  /*0ee0*/  LEA R37, R26, R37, 0x2 ;  /* 0x000000251a257211 */ /* 0x000fe400078e10ff */
[----:B------:R-:W-:-:S02]  /*0ef0*/  MOV R14, R53 ;  /* 0x00000035000e7202 */ /* 0x000fc40000000f00 */
[----:B------:R-:W-:Y:S02]  /*0f00*/  LEA R37, R26, R37, 0x2 ;  /* 0x000000251a257211 */ /* 0x000fe400078e10ff */
[-C--:B------:R-:W-:Y:S01]  /*0f10*/  IADD3.X R19, PT, PT, RZ, R25.reuse, RZ, P4, !PT ;  /* 0x00000019ff137210 */ /* 0x080fe200027fe4ff */
[----:B------:R-:W-:Y:S01]  /*0f20*/  @!PT LDS RZ, [RZ] ;  /* 0x00000000fffff984 */ /* 0x000fe20000000800 */
[----:B------:R-:W-:Y:S01]  /*0f30*/  @!PT LDS RZ, [RZ] ;  /* 0x00000000fffff984 */ /* 0x000fe20000000800 */
[----:B------:R-:W-:Y:S01]  /*0f40*/  @!PT LDS RZ, [RZ] ;  /* 0x00000000fffff984 */ /* 0x000fe20000000800 */
[----:B------:R0:W-:Y:S01]  /*0f50*/  LDGSTS.E [R51], desc[UR10][R14.64] ;  /* 0x000000000e337fae */ /* 0x0001e2000b9a100a */
[----:B------:R-:W-:Y:S02]  /*0f60*/  ISETP.GE.U32.AND P3, PT, R37, 0x10000, PT ;  /* 0x000100002500780c */ /* 0x000fe40003f66070 */
[----:B------:R-:W-:Y:S01]  /*0f70*/  IADD3.X R21, PT, PT, RZ, R25, RZ, P5, !PT ;  /* 0x00000019ff157210 */ /* 0x000fe20002ffe4ff */
[----:B------:R1:W-:Y:S01]  /*0f80*/  LDGSTS.E [R49], desc[UR10][R16.64] ;  /* 0x0000000010317fae */ /* 0x0003e2000b9a100a */
[C---:B------:R-:W-:Y:S02]  /*0f90*/  IADD3 R53, P4, PT, R32.reuse, R53, RZ ;  /* 0x0000003520357210 */ /* 0x040fe40007f9e0ff */
[C---:B------:R-:W-:Y:S01]  /*0fa0*/  IADD3 R41, PT, PT, R32.reuse, R41, RZ ;  /* 0x0000002920297210 */ /* 0x040fe20007ffe0ff */
[----:B------:R2:W-:Y:S01]  /*0fb0*/  LDGSTS.E [R47], desc[UR10][R18.64] ;  /* 0x00000000122f7fae */ /* 0x0005e2000b9a100a */
[----:B------:R-:W-:-:S03]  /*0fc0*/  IADD3 R39, PT, PT, R32, R39, RZ ;  /* 0x0000002720277210 */ /* 0x000fc60007ffe0ff */
[----:B------:R4:W-:Y:S01]  /*0fd0*/  LDGSTS.E [R45], desc[UR10][R20.64] ;  /* 0x00000000142d7fae */ /* 0x0009e2000b9a100a */
[----:B0-----:R-:W-:Y:S01]  /*0fe0*/  IMAD.X R15, RZ, RZ, R15, P4 ;  /* 0x000000ffff0f7224 */ /* 0x001fe200020e060f */
[C---:B------:R-:W-:Y:S02]  /*0ff0*/  IADD3 R51, PT, PT, R32.reuse, R51, RZ ;  /* 0x0000003320337210 */ /* 0x040fe40007ffe0ff */
[C---:B-1----:R-:W-:Y:S01]  /*1000*/  IADD3 R49, PT, PT, R32.reuse, R49, RZ ;  /* 0x0000003120317210 */ /* 0x042fe20007ffe0ff */
[C---:B--2---:R-:W-:Y:S01]  /*1010*/  IMAD.IADD R47, R32.reuse, 0x1, R47 ;  /* 0x00000001202f7824 */ /* 0x044fe200078e022f */
[----:B----4-:R-:W-:Y:S01]  /*1020*/  IADD3 R45, PT, PT, R32, R45, RZ ;  /* 0x0000002d202d7210 */ /* 0x010fe20007ffe0ff */
[----:B------:R-:W-:Y:S06]  /*1030*/  @!P3 BRA `(.L_x_18) ;  /* 0xfffffffc008cb947 */ /* 0x000fec000383ffff */
.L_x_17:
[----:B------:R-:W-:Y:S05]  /*1040*/  BSYNC.RECONVERGENT B2 ;  /* 0x0000000000027941 */ /* 0x000fea0003800200 */
.L_x_16:
[----:B------:R-:W-:Y:S01]  /*1050*/  BSSY.RECONVERGENT B2, `(.L_x_19) ;  /* 0x000001c000027945 */ /* 0x000fe20003800200 */
[----:B---3--:R-:W-:-:S03]  /*1060*/  IMAD.WIDE R22, R11, 0x10000, R22 ;  /* 0x000100000b167825 */ /* 0x008fc600078e0216 */
[----:B------:R-:W-:Y:S05]  /*1070*/  @!P2 BRA `(.L_x_20) ;  /* 0x000000000064a947 */ /* 0x000fea0003800000 */
[----:B012---:R-:W-:Y:S01]  /*1080*/  IADD3 R14, P2, PT, R35, R22, RZ ;  /* 0x00000016230e7210 */ /* 0x007fe20007f5e0ff */
[----:B------:R-:W-:-:S03]  /*1090*/  IMAD.MOV.U32 R35, RZ, RZ, R31 ;  /* 0x000000ffff237224 */ /* 0x000fc600078e001f */
[----:B------:R-:W-:Y:S02]  /*10a0*/  IADD3.X R15, PT, PT, RZ, R23, RZ, P2, !PT ;  /* 0x00000017ff0f7210 */ /* 0x000fe400017fe4ff */
[----:B------:R-:W-:-:S03]  /*10b0*/  ISETP.NE.AND P2, PT, R30, 0x1, PT ;  /* 0x000000011e00780c */ /* 0x000fc60003f45270 */
[----:B------:R-:W-:Y:S01]  /*10c0*/  @!PT LDS RZ, [RZ] ;  /* 0x00000000fffff984 */ /* 0x000fe20000000800 */
[----:B------:R-:W-:Y:S01]  /*10d0*/  @!PT LDS RZ, [RZ] ;  /* 0x00000000fffff984 */ /* 0x000fe20000000800 */
[----:B------:R-:W-:Y:S01]  /*10e0*/  @!PT LDS RZ, [RZ] ;  /* 0x00000000fffff984 */ /* 0x000fe20000000800 */
[----:B------:R3:W-:Y:S10]  /*10f0*/  LDGSTS.E [R13+0x10000], desc[UR10][R14.64] ;  /* 0x100000000e0d7fae */ /* 0x0007f4000b9a100a */
[----:B------:R-:W-:Y:S05]  /*1100*/  @!P2 BRA `(.L_x_20) ;  /* 0x000000000040a947 */ /* 0x000fea0003800000 */
[----:B---3--:R-:W-:Y:S02]  /*1110*/  IADD3 R14, P2, PT, R31, R22, RZ ;  /* 0x000000161f0e7210 */ /* 0x008fe40007f5e0ff */
[----:B------:R-:W-:Y:S02]  /*1120*/  MOV R35, R33 ;  /* 0x0000002100237202 */ /* 0x000fe40000000f00 */
[----:B------:R-:W-:Y:S02]  /*1130*/  IADD3.X R15, PT, PT, RZ, R23, RZ, P2, !PT ;  /* 0x00000017ff0f7210 */ /* 0x000fe400017fe4ff */
[----:B------:R-:W-:-:S03]  /*1140*/  ISETP.NE.AND P2, PT, R30, 0x2, PT ;  /* 0x000000021e00780c */ /* 0x000fc60003f45270 */
[----:B------:R-:W-:Y:S01]  /*1150*/  @!PT LDS RZ, [RZ] ;  /* 0x00000000fffff984 */ /* 0x000fe20000000800 */
[----:B------:R-:W-:Y:S01]  /*1160*/  @!PT LDS RZ, [RZ] ;  /* 0x00000000fffff984 */ /* 0x000fe20000000800 */
[----:B------:R-:W-:Y:S01]  /*1170*/  @!PT LDS RZ, [RZ] ;  /* 0x00000000fffff984 */ /* 0x000fe20000000800 */
[----:B------:R4:W-:Y:S10]  /*1180*/  LDGSTS.E [R27+0x10000], desc[UR10][R14.64] ;  /* 0x100000000e1b7fae */ /* 0x0009f4000b9a100a */
[----:B------:R-:W-:Y:S05]  /*1190*/  @!P2 BRA `(.L_x_20) ;  /* 0x00000000001ca947 */ /* 0x000fea0003800000 */
[----:B----4-:R-:W-:Y:S02]  /*11a0*/  IADD3 R14, P2, PT, R33, R22, RZ ;  /* 0x00000016210e7210 */ /* 0x010fe40007f5e0ff */
[----:B------:R-:W-:-:S03]  /*11b0*/  MOV R35, R28 ;  /* 0x0000001c00237202 */ /* 0x000fc60000000f00 */
[----:B------:R-:W-:-:S05]  /*11c0*/  IMAD.X R15, RZ, RZ, R23, P2 ;  /* 0x000000ffff0f7224 */ /* 0x000fca00010e0617 */
[----:B------:R-:W-:Y:S01]  /*11d0*/  @!PT LDS RZ, [RZ] ;  /* 0x00000000fffff984 */ /* 0x000fe20000000800 */
[----:B------:R-:W-:Y:S01]  /*11e0*/  @!PT LDS RZ, [RZ] ;  /* 0x00000000fffff984 */ /* 0x000fe20000000800 */
[----:B------:R-:W-:Y:S01]  /*11f0*/  @!PT LDS RZ, [RZ] ;  /* 0x00000000fffff984 */ /* 0x000fe20000000800 */
[----:B------:R0:W-:Y:S03]  /*1200*/  LDGSTS.E [R29+0x10000], desc[UR10][R14.64] ;  /* 0x100000000e1d7fae */ /* 0x0001e6000b9a100a */
.L_x_20:
[----:B------:R-:W-:Y:S05]  /*1210*/  BSYNC.RECONVERGENT B2 ;  /* 0x0000000000027941 */ /* 0x000fea0003800200 */
.L_x_19:
[----:B------:R-:W-:Y:S05]  /*1220*/  @!P0 BRA `(.L_x_13) ;  /* 0x0000000000648947 */ /* 0x000fea0003800000 */
.L_x_21:
[-C--:B------:R-:W-:Y:S01]  /*1230*/  LEA R17, R26, R35.reuse, 0x2 ;  /* 0x000000231a117211 */ /* 0x080fe200078e10ff */
[----:B0--3--:R-:W-:Y:S01]  /*1240*/  IMAD.IADD R13, R34, 0x1, R35 ;  /* 0x00000001220d7824 */ /* 0x009fe200078e0223 */
[----:B-12-4-:R-:W-:Y:S02]  /*1250*/  IADD3 R14, P0, PT, R22, R35, RZ ;  /* 0x00000023160e7210 */ /* 0x016fe40007f1e0ff */
[C---:B------:R-:W-:Y:S01]  /*1260*/  LEA R19, R26.reuse, R17, 0x2 ;  /* 0x000000111a137211 */ /* 0x040fe200078e10ff */
[----:B------:R-:W-:Y:S01]  /*1270*/  IMAD R25, R26, 0x4, R13 ;  /* 0x000000041a197824 */ /* 0x000fe200078e020d */
[----:B------:R-:W-:Y:S02]  /*1280*/  IADD3.X R15, PT, PT, RZ, R23, RZ, P0, !PT ;  /* 0x00000017ff0f7210 */ /* 0x000fe400007fe4ff */
[----:B------:R-:W-:Y:S01]  /*1290*/  IADD3 R16, P0, PT, R22, R17, RZ ;  /* 0x0000001116107210 */ /* 0x000fe20007f1e0ff */
[C---:B------:R-:W-:Y:S01]  /*12a0*/  IMAD R27, R26.reuse, 0x4, R25 ;  /* 0x000000041a1b7824 */ /* 0x040fe200078e0219 */
[-C--:B------:R-:W-:Y:S01]  /*12b0*/  LEA R35, R26, R19.reuse, 0x2 ;  /* 0x000000131a237211 */ /* 0x080fe200078e10ff */
[----:B------:R-:W-:Y:S01]  /*12c0*/  @!PT LDS RZ, [RZ] ;  /* 0x00000000fffff984 */ /* 0x000fe20000000800 */
[----:B------:R-:W-:Y:S01]  /*12d0*/  @!PT LDS RZ, [RZ] ;  /* 0x00000000fffff984 */ /* 0x000fe20000000800 */
[----:B------:R-:W-:Y:S01]  /*12e0*/  @!PT LDS RZ, [RZ] ;  /* 0x00000000fffff984 */ /* 0x000fe20000000800 */
[----:B------:R0:W-:Y:S01]  /*12f0*/  LDGSTS.E [R13+0x10000], desc[UR10][R14.64] ;  /* 0x100000000e0d7fae */ /* 0x0001e2000b9a100a */
[----:B------:R-:W-:Y:S01]  /*1300*/  IADD3 R18, P2, PT, R22, R19, RZ ;  /* 0x0000001316127210 */ /* 0x000fe20007f5e0ff */
[----:B------:R-:W-:Y:S01]  /*1310*/  IMAD R29, R26, 0x4, R27 ;  /* 0x000000041a1d7824 */ /* 0x000fe200078e021b */
[----:B------:R-:W-:-:S02]  /*1320*/  IADD3.X R17, PT, PT, RZ, R23, RZ, P0, !PT ;  /* 0x00000017ff117210 */ /* 0x000fc400007fe4ff */
[----:B------:R-:W-:Y:S02]  /*1330*/  IADD3 R20, P0, PT, R22, R35, RZ ;  /* 0x0000002316147210 */ /* 0x000fe40007f1e0ff */
[-C--:B------:R-:W-:Y:S01]  /*1340*/  IADD3.X R19, PT, PT, RZ, R23.reuse, RZ, P2, !PT ;  /* 0x00000017ff137210 */ /* 0x080fe200017fe4ff */
[----:B------:R0:W-:Y:S01]  /*1350*/  LDGSTS.E [R25+0x10000], desc[UR10][R16.64] ;  /* 0x1000000010197fae */ /* 0x0001e2000b9a100a */
[----:B------:R-:W-:Y:S02]  /*1360*/  IADD3.X R21, PT, PT, RZ, R23, RZ, P0, !PT ;  /* 0x00000017ff157210 */ /* 0x000fe400007fe4ff */
[----:B------:R-:W-:Y:S01]  /*1370*/  LEA R35, R26, R35, 0x2 ;  /* 0x000000231a237211 */ /* 0x000fe200078e10ff */
[----:B------:R0:W-:Y:S03]  /*1380*/  LDGSTS.E [R27+0x10000], desc[UR10][R18.64] ;  /* 0x10000000121b7fae */ /* 0x0001e6000b9a100a */
[----:B------:R-:W-:Y:S01]  /*1390*/  ISETP.GE.U32.AND P0, PT, R35, 0x10000, PT ;  /* 0x000100002300780c */ /* 0x000fe20003f06070 */
[----:B------:R0:W-:-:S12]  /*13a0*/  LDGSTS.E [R29+0x10000], desc[UR10][R20.64] ;  /* 0x10000000141d7fae */ /* 0x0001d8000b9a100a */
[----:B0-----:R-:W-:Y:S05]  /*13b0*/  @!P0 BRA `(.L_x_21) ;  /* 0xfffffffc009c8947 */ /* 0x001fea000383ffff */
.L_x_13:
[----:B------:R-:W-:Y:S05]  /*13c0*/  BSYNC.RECONVERGENT B1 ;  /* 0x0000000000017941 */ /* 0x000fea0003800200 */
.L_x_12:
[----:B------:R-:W-:Y:S01]  /*13d0*/  NOP ;  /* 0x0000000000007918 */ /* 0x000fe20000000000 */
[----:B------:R-:W-:-:S13]  /*13e0*/  PLOP3.LUT P0, PT, PT, PT, PT, 0x80, 0x8 ;  /* 0x000000000008781c */ /* 0x000fda0003f0f070 */
.L_x_22:
[----:B------:R-:W-:Y:S02]  /*13f0*/  PLOP3.LUT P2, PT, P2, P0, PT, 0xf2, 0x2f ;  /* 0x00000000002f781c */ /* 0x000fe40001741e72 */
[----:B------:R-:W-:-:S08]  /*1400*/  @P0 R2UR P2, UR4, R7 ;  /* 0x00000000070402ca */ /* 0x000fd00000040000 */
[----:B------:R-:W-:-:S05]  /*1410*/  @P0 PLOP3.LUT P0, PT, P2, PT, PT, 0x80, 0x8 ;  /* 0x000000000008081c */ /* 0x000fca000170f070 */
[----:B------:R-:W-:Y:S01]  /*1420*/  @!P2 SYNCS.ARRIVE.TRANS64.RED.A0T1 RZ, [UR4], RZ ;  /* 0x000000ffffffa9a7 */ /* 0x000fe20008200404 */
[----:B------:R-:W-:Y:S07]  /*1430*/  @!P2 ARRIVES.LDGSTSBAR.64.TRANSCNT [UR4] ;  /* 0x00000000ff00a9b0 */ /* 0x000fee0008002a04 */
[----:B------:R-:W-:Y:S05]  /*1440*/  @P0 BRA.U.ANY `(.L_x_22) ;  /* 0xfffffffd00e80947 */ /* 0x000fea000393ffff */
[----:B------:R-:W-:Y:S01]  /*1450*/  NOP ;  /* 0x0000000000007918 */ /* 0x000fe20000000000 */
[----:B------:R1:W-:Y:S01]  /*1460*/  SYNCS.ARRIVE.TRANS64.A1T0 RZ, [R7+URZ], RZ ;  /* 0x000000ff07ff79a7 */ /* 0x0003e200081000ff */
[----:B0--3--:R-:W-:-:S04]  /*1470*/  LOP3.LUT R13, R12, 0xffff, RZ, 0xc0, !PT ;  /* 0x0000ffff0c0d7812 */ /* 0x009fc800078ec0ff */
[----:B------:R-:W-:-:S04]  /*1480*/  SHF.R.U32.HI R13, RZ, 0x1, R13 ;  /* 0x00000001ff0d7819 */ /* 0x000fc8000001160d */
[----:B------:R-:W-:Y:S02]  /*1490*/  LOP3.LUT R13, R13, 0x1, RZ, 0xc0, !PT ;  /* 0x000000010d0d7812 */ /* 0x000fe400078ec0ff */
[----:B-12-4-:R-:W-:Y:S02]  /*14a0*/  CS2R R14, SR_GLOBALTIMERLO ;  /* 0x00000000000e7805 */ /* 0x016fe40000015200 */
[----:B------:R-:W-:Y:S01]  /*14b0*/  SHF.L.U32 R16, R13, 0x1f, RZ ;  /* 0x0000001f0d107819 */ /* 0x000fe200000006ff */
[----:B------:R-:W-:Y:S03]  /*14c0*/  BSSY B1, `(.L_x_23) ;  /* 0x000001e000017945 */ /* 0x000fe60003800000 */
[----:B------:R-:W0:Y:S02]  /*14d0*/  SYNCS.PHASECHK.TRANS64.TRYWAIT P0, [R7+URZ], R16 ;  /* 0x00000010070075a7 */ /* 0x000e2400080011ff */
[----:B0-----:R-:W-:Y:S05]  /*14e0*/  @P0 BRA `(.L_x_24) ;  /* 0x00000000006c0947 */ /* 0x001fea0003800000 */
[----:B------:R-:W-:Y:S01]  /*14f0*/  HFMA2 R19, -RZ, RZ, 0, 0 ;  /* 0x00000000ff137431 */ /* 0x000fe200000001ff */
[----:B------:R-:W-:-:S07]  /*1500*/  SHF.L.U32 R18, R13, 0x1f, RZ ;  /* 0x0000001f0d127819 */ /* 0x000fce00000006ff */
.L_x_28:
[C---:B------:R-:W-:Y:S01]  /*1510*/  ISETP.GT.AND P0, PT, R19.reuse, 0xf, PT ;  /* 0x0000000f1300780c */ /* 0x040fe20003f04270 */
[----:B------:R-:W-:Y:S05]  /*1520*/  YIELD ;  /* 0x0000000000007946 */ /* 0x000fea0003800000 */
[----:B------:R-:W-:Y:S07]  /*1530*/  BSSY B2, `(.L_x_25) ;  /* 0x0000014000027945 */ /* 0x000fee0003800000 */
[----:B------:R-:W-:Y:S01]  /*1540*/  @!P0 VIADD R19, R19, 0x1 ;  /* 0x0000000113138836 */ /* 0x000fe20000000000 */
[----:B------:R-:W-:Y:S06]  /*1550*/  @!P0 BRA `(.L_x_26) ;  /* 0x0000000000448947 */ /* 0x000fec0003800000 */
[----:B------:R-:W-:-:S06]  /*1560*/  CS2R R16, SR_GLOBALTIMERLO ;  /* 0x0000000000107805 */ /* 0x000fcc0000015200 */
[----:B------:R-:W-:-:S04]  /*1570*/  IADD3 R16, P0, PT, -R14, R16, RZ ;  /* 0x000000100e107210 */ /* 0x000fc80007f1e1ff */
[----:B------:R-:W-:Y:S02]  /*1580*/  IADD3.X R17, PT, PT, ~R15, R17, RZ, P0, !PT ;  /* 0x000000110f117210 */ /* 0x000fe400007fe5ff */
[----:B------:R-:W-:-:S04]  /*1590*/  ISETP.GE.U32.AND P0, PT, R16, 0x3d0900, PT ;  /* 0x003d09001000780c */ /* 0x000fc80003f06070 */
[----:B------:R-:W-:-:S13]  /*15a0*/  ISETP.GE.AND.EX P0, PT, R17, RZ, PT, P0 ;  /* 0x000000ff1100720c */ /* 0x000fda0003f06300 */
[----:B------:R-:W-:Y:S05]  /*15b0*/  @!P0 BRA `(.L_x_27) ;  /* 0x0000000000088947 */ /* 0x000fea0003800000 */
[----:B------:R-:W-:Y:S05]  /*15c0*/  NANOSLEEP 0xf4240 ;  /* 0x000f42400000795d */ /* 0x000fea0003800000 */
[----:B------:R-:W-:Y:S05]  /*15d0*/  BRA `(.L_x_26) ;  /* 0x0000000000247947 */ /* 0x000fea0003800000 */
.L_x_27:
        /* <DEDUP_REMOVED lines=9> */
.L_x_26:
[----:B------:R-:W-:Y:S05]  /*1670*/  BSYNC B2 ;  /* 0x0000000000027941 */ /* 0x000fea0003800000 */
.L_x_25:
[----:B------:R-:W0:Y:S02]  /*1680*/  SYNCS.PHASECHK.TRANS64.TRYWAIT P0, [R7+URZ], R18 ;  /* 0x00000012070075a7 */ /* 0x000e2400080011ff */
[----:B0-----:R-:W-:Y:S05]  /*1690*/  @!P0 BRA `(.L_x_28) ;  /* 0xfffffffc009c8947 */ /* 0x001fea000383ffff */
.L_x_24:
[----:B------:R-:W-:Y:S05]  /*16a0*/  BSYNC B1 ;  /* 0x0000000000017941 */ /* 0x000fea0003800000 */
.L_x_23:
[----:B------:R0:W-:Y:S01]  /*16b0*/  SYNCS.ARRIVE.TRANS64.A1T0 RZ, [R0+URZ], RZ ;  /* 0x000000ff00ff79a7 */ /* 0x0001e200081000ff */
[----:B------:R-:W-:-:S07]  /*16c0*/  LOP3.LUT R12, R12, 0x3, RZ, 0x3c, !PT ;  /* 0x000000030c0c7812 */ /* 0x000fce00078e3cff */
.L_x_4:
[----:B------:R-:W-:Y:S05]  /*16d0*/  BSYNC B0 ;  /* 0x0000000000007941 */ /* 0x000fea0003800000 */
.L_x_3:
[----:B------:R-:W1:Y:S01]  /*16e0*/  LDC R7, c[0x0][0x36c] ;  /* 0x0000db00ff077b82 */ /* 0x000e620000000800 */
[----:B------:R-:W0:Y:S01]  /*16f0*/  S2R R16, SR_TID.X ;  /* 0x0000000000107919 */ /* 0x000e220000002100 */
[----:B-1----:R-:W-:Y:S02]  /*1700*/  ISETP.EQ.U32.AND P2, PT, R7, 0x1, PT ;  /* 0x000000010700780c */ /* 0x002fe40003f42070 */
[----:B0-----:R-:W-:-:S04]  /*1710*/  SHF.R.U32.HI R0, RZ, 0x5, R16 ;  /* 0x00000005ff007819 */ /* 0x001fc80000011610 */
[----:B------:R-:W-:-:S07]  /*1720*/  ISETP.NE.AND P0, PT, R0, 0x1, PT ;  /* 0x000000010000780c */ /* 0x000fce0003f05270 */
[----:B------:R-:W-:Y:S06]  /*1730*/  @!P2 BRA `(.L_x_29) ;  /* 0x00000000002ca947 */ /* 0x000fec0003800000 */
[----:B------:R-:W-:Y:S05]  /*1740*/  WARPSYNC.ALL ;  /* 0x0000000000007948 */ /* 0x000fea0003800000 */
[----:B------:R-:W-:Y:S01]  /*1750*/  @!PT LDS RZ, [RZ] ;  /* 0x00000000fffff984 */ /* 0x000fe20000000800 */
[----:B------:R-:W-:Y:S01]  /*1760*/  @!PT LDS RZ, [RZ] ;  /* 0x00000000fffff984 */ /* 0x000fe20000000800 */
[----:B------:R-:W-:Y:S01]  /*1770*/  @!PT LDS RZ, [RZ] ;  /* 0x00000000fffff984 */ /* 0x000fe20000000800 */
[----:B------:R-:W-:Y:S01]  /*1780*/  @!PT LDS RZ, [RZ] ;  /* 0x00000000fffff984 */ /* 0x000fe20000000800 */
[----:B------:R-:W-:-:S00]  /*1790*/  MEMBAR.ALL.CTA ;  /* 0x0000000000007992 */ /* 0x000fc00000008000 */
[----:B------:R-:W-:Y:S06]  /*17a0*/  MEMBAR.ALL.GPU ;  /* 0x0000000000007992 */ /* 0x000fec000000a000 */
[----:B------:R-:W-:-:S00]  /*17b0*/  ERRBAR ;  /* 0x00000000000079ab */ /* 0x000fc00000000000 */
[----:B------:R-:W-:Y:S08]  /*17c0*/  CGAERRBAR ;  /* 0x00000000000075ab */ /* 0x000ff00000000000 */
[----:B------:R-:W-:Y:S01]  /*17d0*/  UCGABAR_ARV ;  /* 0x00000000000079c7 */ /* 0x000fe20008000000 */
[----:B------:R-:W-:Y:S05]  /*17e0*/  BRA `(.L_x_30) ;  /* 0x0000000000047947 */ /* 0x000fea0003800000 */
.L_x_29:
[----:B------:R-:W-:Y:S05]  /*17f0*/  WARPSYNC.ALL ;  /* 0x0000000000007948 */ /* 0x000fea0003800000 */
.L_x_30:
[----:B------:R-:W-:Y:S05]  /*1800*/  @!P2 BRA `(.L_x_31) ;  /* 0x000000000010a947 */ /* 0x000fea0003800000 */
[----:B------:R-:W-:Y:S05]  /*1810*/  WARPSYNC.ALL ;  /* 0x0000000000007948 */ /* 0x000fea0003800000 */
[----:B------:R-:W-:Y:S01]  /*1820*/  UCGABAR_WAIT ;  /* 0x0000000000007dc7 */ /* 0x000fe20008000000 */
[----:B------:R-:W-:Y:S01]  /*1830*/  CCTL.IVALL ;  /* 0x00000000ff00798f */ /* 0x000fe20002000000 */
[----:B------:R-:W-:Y:S05]  /*1840*/  BRA `(.L_x_32) ;  /* 0x0000000000087947 */ /* 0x000fea0003800000 */
.L_x_31:
[----:B------:R-:W-:Y:S05]  /*1850*/  WARPSYNC.ALL ;  /* 0x0000000000007948 */ /* 0x000fea0003800000 */
[----:B------:R-:W-:Y:S06]  /*1860*/  BAR.SYNC.DEFER_BLOCKING 0x0 ;  /* 0x0000000000007b1d */ /* 0x000fec0000010000 */
.L_x_32:
[-C--:B------:R-:W-:Y:S02]  /*1870*/  IABS R13, R8.reuse ;  /* 0x00000008000d7213 */ /* 0x080fe40000000000 */
[----:B------:R-:W-:Y:S02]  /*1880*/  IABS R19, R8 ;  /* 0x0000000800137213 */ /* 0x000fe40000000000 */
[----:B------:R-:W0:Y:S01]  /*1890*/  I2F.RP R0, R13 ;  /* 0x0000000d00007306 */ /* 0x000e220000209400 */
[----:B------:R-:W-:Y:S02]  /*18a0*/  IADD3 R7, PT, PT, R8, 0x7f, RZ ;  /* 0x0000007f08077810 */ /* 0x000fe40007ffe0ff */
[----:B------:R-:W-:-:S05]  /*18b0*/  IMAD.MOV R19, RZ, RZ, -R19 ;  /* 0x000000ffff137224 */ /* 0x000fca00078e0a13 */
[----:B0-----:R-:W0:Y:S02]  /*18c0*/  MUFU.RCP R0, R0 ;  /* 0x0000000000007308 */ /* 0x001e240000001000 */
[----:B0-----:R-:W-:Y:S01]  /*18d0*/  VIADD R14, R0, 0xffffffe ;  /* 0x0ffffffe000e7836 */ /* 0x001fe20000000000 */
[----:B------:R-:W-:Y:S02]  /*18e0*/  IABS R0, R7 ;  /* 0x0000000700007213 */ /* 0x000fe40000000000 */
[----:B------:R-:W-:-:S03]  /*18f0*/  LOP3.LUT R7, R7, R8, RZ, 0x3c, !PT ;  /* 0x0000000807077212 */ /* 0x000fc600078e3cff */
[----:B------:R0:W1:Y:S01]  /*1900*/  F2I.FTZ.U32.TRUNC.NTZ R15, R14 ;  /* 0x0000000e000f7305 */ /* 0x000062000021f000 */
[----:B------:R-:W-:Y:S02]  /*1910*/  ISETP.GE.AND P4, PT, R7, RZ, PT ;  /* 0x000000ff0700720c */ /* 0x000fe40003f86270 */
[----:B0-----:R-:W-:Y:S02]  /*1920*/  MOV R14, RZ ;  /* 0x000000ff000e7202 */ /* 0x001fe40000000f00 */
[----:B-1----:R-:W-:-:S05]  /*1930*/  IADD3 R18, PT, PT, RZ, -R15, RZ ;  /* 0x8000000fff127210 */ /* 0x002fca0007ffe0ff */
[----:B------:R-:W-:-:S04]  /*1940*/  IMAD R17, R18, R13, RZ ;  /* 0x0000000d12117224 */ /* 0x000fc800078e02ff */
[----:B------:R-:W-:Y:S01]  /*1950*/  IMAD.HI.U32 R15, R15, R17, R14 ;  /* 0x000000110f0f7227 */ /* 0x000fe200078e000e */
[----:B------:R-:W-:-:S05]  /*1960*/  MOV R14, R19 ;  /* 0x00000013000e7202 */ /* 0x000fca0000000f00 */
[----:B------:R-:W-:-:S04]  /*1970*/  IMAD.HI.U32 R15, R15, R0, RZ ;  /* 0x000000000f0f7227 */ /* 0x000fc800078e00ff */
[----:B------:R-:W-:-:S05]  /*1980*/  IMAD R0, R15, R14, R0 ;  /* 0x0000000e0f007224 */ /* 0x000fca00078e0200 */
[----:B------:R-:W-:-:S13]  /*1990*/  ISETP.GT.U32.AND P3, PT, R13, R0, PT ;  /* 0x000000000d00720c */ /* 0x000fda0003f64070 */
[----:B------:R-:W-:Y:S01]  /*19a0*/  @!P3 IMAD.IADD R0, R0, 0x1, -R13 ;  /* 0x000000010000b824 */ /* 0x000fe200078e0a0d */
[----:B------:R-:W-:Y:S02]  /*19b0*/  @!P3 IADD3 R15, PT, PT, R15, 0x1, RZ ;  /* 0x000000010f0fb810 */ /* 0x000fe40007ffe0ff */
[----:B------:R-:W-:Y:S02]  /*19c0*/  ISETP.NE.AND P3, PT, R8, RZ, PT ;  /* 0x000000ff0800720c */ /* 0x000fe40003f65270 */
[----:B------:R-:W-:-:S13]  /*19d0*/  ISETP.GE.U32.AND P2, PT, R0, R13, PT ;  /* 0x0000000d0000720c */ /* 0x000fda0003f46070 */
[----:B------:R-:W-:-:S05]  /*19e0*/  @P2 IADD3 R15, PT, PT, R15, 0x1, RZ ;  /* 0x000000010f0f2810 */ /* 0x000fca0007ffe0ff */
[----:B------:R-:W-:Y:S01]  /*19f0*/  @!P4 IMAD.MOV R15, RZ, RZ, -R15 ;  /* 0x000000ffff0fc224 */ /* 0x000fe200078e0a0f */
[----:B------:R-:W-:-:S05]  /*1a00*/  @!P3 LOP3.LUT R15, RZ, R8, RZ, 0x33, !PT ;  /* 0x00000008ff0fb212 */ /* 0x000fca00078e33ff */
[----:B------:R-:W-:-:S05]  /*1a10*/  IMAD R13, R15, R6, RZ ;  /* 0x000000060f0d7224 */ /* 0x000fca00078e02ff */
[----:B------:R-:W-:-:S04]  /*1a20*/  VIMNMX R13, PT, PT, R13, 0x80, PT ;  /* 0x000000800d0d7848 */ /* 0x000fc80003fe0100 */
[----:B------:R-:W-:Y:S01]  /*1a30*/  VIADDMNMX R14, R13, R15, 0x80, PT ;  /* 0x000000800d0e7446 */ /* 0x000fe2000380010f */
[----:B------:R-:W-:Y:S06]  /*1a40*/  @P0 BRA `(.L_x_33) ;  /* 0x0000001800600947 */ /* 0x000fec0003800000 */
[----:B------:R-:W-:-:S04]  /*1a50*/  LOP3.LUT R0, R16, 0x1f, RZ, 0xc0, !PT ;  /* 0x0000001f10007812 */ /* 0x000fc800078ec0ff */
[----:B------:R-:W-:-:S04]  /*1a60*/  IADD3 R15, PT, PT, R13, R0, RZ ;  /* 0x000000000d0f7210 */ /* 0x000fc80007ffe0ff */
[----:B------:R-:W-:-:S13]  /*1a70*/  ISETP.GE.AND P0, PT, R15, R14, PT ;  /* 0x0000000e0f00720c */ /* 0x000fda0003f06270 */
[----:B------:R-:W-:Y:S05]  /*1a80*/  @P0 BRA `(.L_x_33) ;  /* 0x0000001800500947 */ /* 0x000fea0003800000 */
.L_x_36:
[----:B------:R-:W-:-:S05]  /*1a90*/  SHF.L.U32 R7, R15, 0x7, RZ ;  /* 0x000000070f077819 */ /* 0x000fca00000006ff */
[----:B------:R-:W-:-:S05]  /*1aa0*/  IMAD.WIDE R6, R7, 0x4, R4 ;  /* 0x0000000407067825 */ /* 0x000fca00078e0204 */
[----:B------:R0:W5:Y:S04]  /*1ab0*/  LD.E R16, desc[UR10][R6.64+0x1fc] ;  /* 0x0001fc0a06107980 */ /* 0x000168000c101900 */
        /* <DEDUP_REMOVED lines=126> */
[----:B------:R0:W5:Y:S01]  /*22a0*/  LD.E R142, desc[UR10][R6.64+0x1f8] ;  /* 0x0001f80a068e7980 */ /* 0x000162000c101900 */
[----:B------:R-:W-:Y:S01]  /*22b0*/  BSSY.RECONVERGENT B0, `(.L_x_34) ;  /* 0x000010e000007945 */ /* 0x000fe20003800200 */
[----:B------:R-:W-:-:S07]  /*22c0*/  IMAD.MOV.U32 R143, RZ, RZ, RZ ;  /* 0x000000ffff8f7224 */ /* 0x000fce00078e00ff */
.L_x_35:
[----:B0-----:R-:W-:-:S05]  /*22d0*/  IMAD.WIDE.U32 R6, R143, 0x4, R2 ;  /* 0x000000048f067825 */ /* 0x001fca00078e0002 */
[----:B------:R-:W2:Y:S04]  /*22e0*/  LD.E R153, desc[UR10][R6.64] ;  /* 0x0000000a06997980 */ /* 0x000ea8000c101900 */
[----:B------:R-:W3:Y:S04]  /*22f0*/  LD.E R152, desc[UR10][R6.64+0x200] ;  /* 0x0002000a06987980 */ /* 0x000ee8000c101900 */
[----:B------:R-:W4:Y:S04]  /*2300*/  LD.E R154, desc[UR10][R6.64+0x400] ;  /* 0x0004000a069a7980 */ /* 0x000f28000c101900 */
        /* <DEDUP_REMOVED lines=11> */
[----:B------:R-:W4:Y:S01]  /*23c0*/  LD.E R145, desc[UR10][R6.64+0x1c00] ;  /* 0x001c000a06917980 */ /* 0x000f22000c101900 */
[----:B--2--5:R-:W-:-:S04]  /*23d0*/  FFMA R150, R0, R153, RZ ;  /* 0x0000009900967223 */ /* 0x024fc800000000ff */
[----:B---3--:R-:W-:Y:S02]  /*23e0*/  FFMA R153, R17, R152, R150 ;  /* 0x0000009811997223 */ /* 0x008fe40000000096 */
[----:B------:R-:W2:Y:S02]  /*23f0*/  LD.E R150, desc[UR10][R6.64+0x1e00] ;  /* 0x001e000a06967980 */ /* 0x000ea4000c101900 */
[----:B----4-:R-:W-:-:S04]  /*2400*/  FFMA R154, R18, R154, R153 ;  /* 0x0000009a129a7223 */ /* 0x010fc80000000099 */
[----:B------:R-:W-:Y:S02]  /*2410*/  FFMA R155, R19, R155, R154 ;  /* 0x0000009b139b7223 */ /* 0x000fe4000000009a */
[----:B------:R-:W3:Y:S02]  /*2420*/  LD.E R154, desc[UR10][R6.64+0x3200] ;  /* 0x0032000a069a7980 */ /* 0x000ee4000c101900 */
[----:B------:R-:W-:Y:S02]  /*2430*/  FFMA R156, R20, R156, R155 ;  /* 0x0000009c149c7223 */ /* 0x000fe4000000009b */
[----:B------:R-:W4:Y:S02]  /*2440*/  LD.E R155, desc[UR10][R6.64+0x3000] ;  /* 0x0030000a069b7980 */ /* 0x000f24000c101900 */
[----:B------:R-:W-:Y:S02]  /*2450*/  FFMA R157, R21, R157, R156 ;  /* 0x0000009d159d7223 */ /* 0x000fe4000000009c */
[----:B------:R-:W3:Y:S02]  /*2460*/  LD.E R156, desc[UR10][R6.64+0x2e00] ;  /* 0x002e000a069c7980 */ /* 0x000ee4000c101900 */
[----:B------:R-:W-:-:S02]  /*2470*/  FFMA R158, R22, R158, R157 ;  /* 0x0000009e169e7223 */ /* 0x000fc4000000009d */
[----:B------:R-:W4:Y:S02]  /*2480*/  LD.E R157, desc[UR10][R6.64+0x2c00] ;  /* 0x002c000a069d7980 */ /* 0x000f24000c101900 */
[----:B------:R-:W-:Y:S02]  /*2490*/  FFMA R159, R23, R159, R158 ;  /* 0x0000009f179f7223 */ /* 0x000fe4000000009e */
[----:B------:R-:W3:Y:S02]  /*24a0*/  LD.E R158, desc[UR10][R6.64+0x2a00] ;  /* 0x002a000a069e7980 */ /* 0x000ee4000c101900 */
[----:B------:R-:W-:Y:S02]  /*24b0*/  FFMA R152, R24, R151, R159 ;  /* 0x0000009718987223 */ /* 0x000fe4000000009f */
[----:B------:R-:W4:Y:S02]  /*24c0*/  LD.E R151, desc[UR10][R6.64+0x2000] ;  /* 0x0020000a06977980 */ /* 0x000f24000c101900 */
[----:B------:R-:W-:-:S02]  /*24d0*/  FFMA R153, R25, R148, R152 ;  /* 0x0000009419997223 */ /* 0x000fc40000000098 */
[----:B------:R-:W3:Y:S02]  /*24e0*/  LD.E R148, desc[UR10][R6.64+0x2200] ;  /* 0x0022000a06947980 */ /* 0x000ee4000c101900 */
[----:B------:R-:W-:Y:S02]  /*24f0*/  FFMA R152, R26, R149, R153 ;  /* 0x000000951a987223 */ /* 0x000fe40000000099 */
[----:B------:R-:W3:Y:S02]  /*2500*/  LD.E R149, desc[UR10][R6.64+0x2400] ;  /* 0x0024000a06957980 */ /* 0x000ee4000c101900 */
[----:B------:R-:W-:Y:S02]  /*2510*/  FFMA R153, R27, R146, R152 ;  /* 0x000000921b997223 */ /* 0x000fe40000000098 */
[----:B------:R-:W3:Y:S04]  /*2520*/  LD.E R152, desc[UR10][R6.64+0x2600] ;  /* 0x0026000a06987980 */ /* 0x000ee8000c101900 */
[----:B------:R-:W3:Y:S01]  /*2530*/  LD.E R159, desc[UR10][R6.64+0x2800] ;  /* 0x0028000a069f7980 */ /* 0x000ee2000c101900 */
[----:B------:R-:W-:-:S03]  /*2540*/  FFMA R146, R28, R147, R153 ;  /* 0x000000931c927223 */ /* 0x000fc60000000099 */
[----:B------:R-:W3:Y:S01]  /*2550*/  LD.E R153, desc[UR10][R6.64+0x3400] ;  /* 0x0034000a06997980 */ /* 0x000ee2000c101900 */
[----:B------:R-:W-:-:S03]  /*2560*/  FFMA R161, R29, R144, R146 ;  /* 0x000000901da17223 */ /* 0x000fc60000000092 */
[----:B------:R-:W3:Y:S04]  /*2570*/  LD.E R146, desc[UR10][R6.64+0x3600] ;  /* 0x0036000a06927980 */ /* 0x000ee8000c101900 */
[----:B------:R-:W3:Y:S04]  /*2580*/  LD.E R147, desc[UR10][R6.64+0x3800] ;  /* 0x0038000a06937980 */ /* 0x000ee8000c101900 */
[----:B------:R-:W3:Y:S01]  /*2590*/  LD.E R144, desc[UR10][R6.64+0x3a00] ;  /* 0x003a000a06907980 */ /* 0x000ee2000c101900 */
[----:B------:R-:W-:-:S03]  /*25a0*/  FFMA R160, R30, R145, R161 ;  /* 0x000000911ea07223 */ /* 0x000fc600000000a1 */
[----:B------:R-:W3:Y:S01]  /*25b0*/  LD.E R145, desc[UR10][R6.64+0x3c00] ;  /* 0x003c000a06917980 */ /* 0x000ee2000c101900 */
[----:B--2---:R-:W-:-:S04]  /*25c0*/  FFMA R161, R31, R150, R160 ;  /* 0x000000961fa17223 */ /* 0x004fc800000000a0 */
[----:B----4-:R-:W-:-:S04]  /*25d0*/  FFMA R150, R32, R151, R161 ;  /* 0x0000009720967223 */ /* 0x010fc800000000a1 */
[----:B---3--:R-:W-:-:S04]  /*25e0*/  FFMA R151, R33, R148, R150 ;  /* 0x0000009421977223 */ /* 0x008fc80000000096 */
[----:B------:R-:W-:-:S04]  /*25f0*/  FFMA R148, R34, R149, R151 ;  /* 0x0000009522947223 */ /* 0x000fc80000000097 */
[----:B------:R-:W-:-:S04]  /*2600*/  FFMA R149, R35, R152, R148 ;  /* 0x0000009823957223 */ /* 0x000fc80000000094 */
[----:B------:R-:W-:Y:S02]  /*2610*/  FFMA R148, R36, R159, R149 ;  /* 0x0000009f24947223 */ /* 0x000fe40000000095 */
[----:B------:R-:W2:Y:S02]  /*2620*/  LD.E R159, desc[UR10][R6.64+0x4800] ;  /* 0x0048000a069f7980 */ /* 0x000ea4000c101900 */
[----:B------:R-:W-:Y:S02]  /*2630*/  FFMA R149, R37, R158, R148 ;  /* 0x0000009e25957223 */ /* 0x000fe40000000094 */
[----:B------:R-:W3:Y:S02]  /*2640*/  LD.E R158, desc[UR10][R6.64+0x4a00] ;  /* 0x004a000a069e7980 */ /* 0x000ee4000c101900 */
[----:B------:R-:W-:Y:S02]  /*2650*/  FFMA R148, R38, R157, R149 ;  /* 0x0000009d26947223 */ /* 0x000fe40000000095 */
[----:B------:R-:W4:Y:S02]  /*2660*/  LD.E R157, desc[UR10][R6.64+0x4c00] ;  /* 0x004c000a069d7980 */ /* 0x000f24000c101900 */
[----:B------:R-:W-:-:S02]  /*2670*/  FFMA R149, R39, R156, R148 ;  /* 0x0000009c27957223 */ /* 0x000fc40000000094 */
[----:B------:R-:W2:Y:S02]  /*2680*/  LD.E R148, desc[UR10][R6.64+0x3e00] ;  /* 0x003e000a06947980 */ /* 0x000ea4000c101900 */
[----:B------:R-:W-:Y:S02]  /*2690*/  FFMA R150, R40, R155, R149 ;  /* 0x0000009b28967223 */ /* 0x000fe40000000095 */
[----:B------:R-:W3:Y:S02]  /*26a0*/  LD.E R149, desc[UR10][R6.64+0x4000] ;  /* 0x0040000a06957980 */ /* 0x000ee4000c101900 */
[----:B------:R-:W-:Y:S02]  /*26b0*/  FFMA R151, R41, R154, R150 ;  /* 0x0000009a29977223 */ /* 0x000fe40000000096 */
[----:B------:R-:W4:Y:S02]  /*26c0*/  LD.E R150, desc[UR10][R6.64+0x4200] ;  /* 0x0042000a06967980 */ /* 0x000f24000c101900 */
[----:B------:R-:W-:-:S02]  /*26d0*/  FFMA R152, R42, R153, R151 ;  /* 0x000000992a987223 */ /* 0x000fc40000000097 */
[----:B------:R-:W4:Y:S02]  /*26e0*/  LD.E R151, desc[UR10][R6.64+0x4400] ;  /* 0x0044000a06977980 */ /* 0x000f24000c101900 */
[----:B------:R-:W-:Y:S02]  /*26f0*/  FFMA R153, R43, R146, R152 ;  /* 0x000000922b997223 */ /* 0x000fe40000000098 */
[----:B------:R-:W4:Y:S04]  /*2700*/  LD.E R152, desc[UR10][R6.64+0x4600] ;  /* 0x0046000a06987980 */ /* 0x000f28000c101900 */
[----:B------:R-:W4:Y:S04]  /*2710*/  LD.E R156, desc[UR10][R6.64+0x4e00] ;  /* 0x004e000a069c7980 */ /* 0x000f28000c101900 */
[----:B------:R-:W4:Y:S01]  /*2720*/  LD.E R155, desc[UR10][R6.64+0x5000] ;  /* 0x0050000a069b7980 */ /* 0x000f22000c101900 */
[----:B------:R-:W-:-:S03]  /*2730*/  FFMA R146, R44, R147, R153 ;  /* 0x000000932c927223 */ /* 0x000fc60000000099 */
[----:B------:R-:W4:Y:S04]  /*2740*/  LD.E R154, desc[UR10][R6.64+0x5200] ;  /* 0x0052000a069a7980 */ /* 0x000f28000c101900 */
[----:B------:R-:W4:Y:S01]  /*2750*/  LD.E R153, desc[UR10][R6.64+0x5400] ;  /* 0x0054000a06997980 */ /* 0x000f22000c101900 */
[----:B------:R-:W-:-:S03]  /*2760*/  FFMA R161, R45, R144, R146 ;  /* 0x000000902da17223 */ /* 0x000fc60000000092 */
[----:B------:R-:W4:Y:S04]  /*2770*/  LD.E R146, desc[UR10][R6.64+0x5600] ;  /* 0x0056000a06927980 */ /* 0x000f28000c101900 */
[----:B------:R-:W4:Y:S04]  /*2780*/  LD.E R147, desc[UR10][R6.64+0x5800] ;  /* 0x0058000a06937980 */ /* 0x000f28000c101900 */
[----:B------:R-:W4:Y:S01]  /*2790*/  LD.E R144, desc[UR10][R6.64+0x5a00] ;  /* 0x005a000a06907980 */ /* 0x000f22000c101900 */
[----:B------:R-:W-:-:S03]  /*27a0*/  FFMA R160, R46, R145, R161 ;  /* 0x000000912ea07223 */ /* 0x000fc600000000a1 */
[----:B------:R-:W4:Y:S01]  /*27b0*/  LD.E R145, desc[UR10][R6.64+0x5c00] ;  /* 0x005c000a06917980 */ /* 0x000f22000c101900 */
[----:B--2---:R-:W-:-:S04]  /*27c0*/  FFMA R161, R47, R148, R160 ;  /* 0x000000942fa17223 */ /* 0x004fc800000000a0 */
[----:B---3--:R-:W-:-:S04]  /*27d0*/  FFMA R148, R48, R149, R161 ;  /* 0x0000009530947223 */ /* 0x008fc800000000a1 */
[----:B----4-:R-:W-:-:S04]  /*27e0*/  FFMA R149, R49, R150, R148 ;  /* 0x0000009631957223 */ /* 0x010fc80000000094 */
        /* <DEDUP_REMOVED lines=83> */
[----:B------:R-:W4:Y:S04]  /*2d20*/  LD.E R155, desc[UR10][R6.64+0xb000] ;  /* 0x00b0000a069b7980 */ /* 0x000f28000c101900 */
[----:B------:R-:W4:Y:S01]  /*2d30*/  LD.E R154, desc[UR10][R6.64+0xb200] ;  /* 0x00b2000a069a7980 */ /* 0x000f22000c101900 */
[----:B------:R-:W-:-:S03]  /*2d40*/  FFMA R146, R92, R147, R153 ;  /* 0x000000935c927223 */ /* 0x000fc60000000099 */
        /* <DEDUP_REMOVED lines=25> */
[----:B------:R-:W4:Y:S04]  /*2ee0*/  LD.E R151, desc[UR10][R6.64+0xc400] ;  /* 0x00c4000a06977980 */ /* 0x000f28000c101900 */
[----:B------:R-:W4:Y:S01]  /*2ef0*/  LD.E R154, desc[UR10][R6.64+0xc600] ;  /* 0x00c6000a069a7980 */ /* 0x000f22000c101900 */
[----:B------:R-:W-:-:S03]  /*2f00*/  FFMA R153, R107, R146, R152 ;  /* 0x000000926b997223 */ /* 0x000fc60000000098 */
[----:B------:R-:W4:Y:S01]  /*2f10*/  LD.E R155, desc[UR10][R6.64+0xd000] ;  /* 0x00d0000a069b7980 */ /* 0x000f22000c101900 */
[----:B------:R-:W-:-:S03]  /*2f20*/  FFMA R146, R108, R147, R153 ;  /* 0x000000936c927223 */ /* 0x000fc60000000099 */
[----:B------:R-:W4:Y:S01]  /*2f30*/  LD.E R156, desc[UR10][R6.64+0xd200] ;  /* 0x00d2000a069c7980 */ /* 0x000f22000c101900 */
[----:B------:R-:W-:-:S03]  /*2f40*/  FFMA R161, R109, R144, R146 ;  /* 0x000000906da17223 */ /* 0x000fc60000000092 */
[----:B------:R-:W4:Y:S04]  /*2f50*/  LD.E R144, desc[UR10][R6.64+0xce00] ;  /* 0x00ce000a06907980 */ /* 0x000f28000c101900 */
[----:B------:R-:W4:Y:S04]  /*2f60*/  LD.E R153, desc[UR10][R6.64+0xd400] ;  /* 0x00d4000a06997980 */ /* 0x000f28000c101900 */
[----:B------:R-:W4:Y:S04]  /*2f70*/  LD.E R152, desc[UR10][R6.64+0xd600] ;  /* 0x00d6000a06987980 */ /* 0x000f28000c101900 */
[----:B------:R-:W4:Y:S04]  /*2f80*/  LD.E R147, desc[UR10][R6.64+0xd800] ;  /* 0x00d8000a06937980 */ /* 0x000f28000c101900 */
[----:B------:R-:W4:Y:S01]  /*2f90*/  LD.E R146, desc[UR10][R6.64+0xda00] ;  /* 0x00da000a06927980 */ /* 0x000f22000c101900 */
[----:B------:R-:W-:-:S03]  /*2fa0*/  FFMA R160, R110, R145, R161 ;  /* 0x000000916ea07223 */ /* 0x000fc600000000a1 */
[----:B------:R-:W4:Y:S01]  /*2fb0*/  LD.E R145, desc[UR10][R6.64+0xdc00] ;  /* 0x00dc000a06917980 */ /* 0x000f22000c101900 */
[----:B--2---:R-:W-:-:S04]  /*2fc0*/  FFMA R161, R111, R148, R160 ;  /* 0x000000946fa17223 */ /* 0x004fc800000000a0 */
[----:B---3--:R-:W-:Y:S02]  /*2fd0*/  FFMA R148, R112, R149, R161 ;  /* 0x0000009570947223 */ /* 0x008fe400000000a1 */
[----:B------:R-:W2:Y:S02]  /*2fe0*/  LD.E R161, desc[UR10][R6.64+0xfe00] ;  /* 0x00fe000a06a17980 */ /* 0x000ea4000c101900 */
[----:B----4-:R-:W-:-:S04]  /*2ff0*/  FFMA R149, R113, R150, R148 ;  /* 0x0000009671957223 */ /* 0x010fc80000000094 */
[----:B------:R-:W-:-:S04]  /*3000*/  FFMA R148, R114, R151, R149 ;  /* 0x0000009772947223 */ /* 0x000fc80000000095 */
[----:B------:R-:W-:Y:S02]  /*3010*/  FFMA R149, R115, R154, R148 ;  /* 0x0000009a73957223 */ /* 0x000fe40000000094 */
[----:B------:R-:W3:Y:S02]  /*3020*/  LD.E R154, desc[UR10][R6.64+0xfa00] ;  /* 0x00fa000a069a7980 */ /* 0x000ee4000c101900 */
[----:B------:R-:W-:Y:S02]  /*3030*/  FFMA R148, R116, R159, R149 ;  /* 0x0000009f74947223 */ /* 0x000fe40000000095 */
[----:B------:R-:W4:Y:S02]  /*3040*/  LD.E R159, desc[UR10][R6.64+0xf000] ;  /* 0x00f0000a069f7980 */ /* 0x000f24000c101900 */
[----:B------:R-:W-:Y:S02]  /*3050*/  FFMA R149, R117, R158, R148 ;  /* 0x0000009e75957223 */ /* 0x000fe40000000094 */
[----:B------:R-:W2:Y:S02]  /*3060*/  LD.E R158, desc[UR10][R6.64+0xf200] ;  /* 0x00f2000a069e7980 */ /* 0x000ea4000c101900 */
[----:B------:R-:W-:-:S02]  /*3070*/  FFMA R148, R118, R157, R149 ;  /* 0x0000009d76947223 */ /* 0x000fc40000000095 */
        /* <DEDUP_REMOVED lines=8> */
[----:B------:R-:W3:Y:S02]  /*3100*/  LD.E R151, desc[UR10][R6.64+0xe400] ;  /* 0x00e4000a06977980 */ /* 0x000ee4000c101900 */
[----:B------:R-:W-:Y:S02]  /*3110*/  FFMA R153, R123, R152, R150 ;  /* 0x000000987b997223 */ /* 0x000fe40000000096 */
[----:B------:R-:W3:Y:S02]  /*3120*/  LD.E R150, desc[UR10][R6.64+0xe600] ;  /* 0x00e6000a06967980 */ /* 0x000ee4000c101900 */
[----:B------:R-:W-:-:S02]  /*3130*/  FFMA R152, R124, R147, R153 ;  /* 0x000000937c987223 */ /* 0x000fc40000000099 */
[----:B------:R-:W3:Y:S02]  /*3140*/  LD.E R153, desc[UR10][R6.64+0xe800] ;  /* 0x00e8000a06997980 */ /* 0x000ee4000c101900 */
[----:B------:R-:W-:Y:S02]  /*3150*/  FFMA R155, R125, R146, R152 ;  /* 0x000000927d9b7223 */ /* 0x000fe40000000098 */
[----:B------:R-:W3:Y:S04]  /*3160*/  LD.E R152, desc[UR10][R6.64+0xea00] ;  /* 0x00ea000a06987980 */ /* 0x000ee8000c101900 */
[----:B------:R-:W3:Y:S04]  /*3170*/  LD.E R147, desc[UR10][R6.64+0xec00] ;  /* 0x00ec000a06937980 */ /* 0x000ee8000c101900 */
[----:B------:R-:W3:Y:S01]  /*3180*/  LD.E R146, desc[UR10][R6.64+0xee00] ;  /* 0x00ee000a06927980 */ /* 0x000ee2000c101900 */
[----:B------:R-:W-:-:S03]  /*3190*/  FFMA R160, R126, R145, R155 ;  /* 0x000000917ea07223 */ /* 0x000fc6000000009b */
[----:B------:R-:W3:Y:S04]  /*31a0*/  LD.E R156, desc[UR10][R6.64+0xf600] ;  /* 0x00f6000a069c7980 */ /* 0x000ee8000c101900 */
[----:B------:R-:W3:Y:S04]  /*31b0*/  LD.E R155, desc[UR10][R6.64+0xf800] ;  /* 0x00f8000a069b7980 */ /* 0x000ee8000c101900 */
[----:B------:R0:W3:Y:S01]  /*31c0*/  LD.E R145, desc[UR10][R6.64+0xfc00] ;  /* 0x00fc000a06917980 */ /* 0x0000e2000c101900 */
[----:B------:R-:W1:Y:S01]  /*31d0*/  S2UR UR4, SR_CgaCtaId ;  /* 0x00000000000479c3 */ /* 0x000e620000008800 */
[----:B----4-:R-:W-:-:S04]  /*31e0*/  FFMA R163, R127, R144, R160 ;  /* 0x000000907fa37223 */ /* 0x010fc800000000a0 */
[----:B--2---:R-:W-:-:S04]  /*31f0*/  FFMA R144, R128, R149, R163 ;  /* 0x0000009580907223 */ /* 0x004fc800000000a3 */
[----:B---3--:R-:W-:-:S04]  /*3200*/  FFMA R149, R129, R148, R144 ;  /* 0x0000009481957223 */ /* 0x008fc80000000090 */
[----:B------:R-:W-:-:S04]  /*3210*/  FFMA R144, R130, R151, R149 ;  /* 0x0000009782907223 */ /* 0x000fc80000000095 */
[----:B------:R-:W-:-:S04]  /*3220*/  FFMA R149, R131, R150, R144 ;  /* 0x0000009683957223 */ /* 0x000fc80000000090 */
[----:B------:R-:W-:-:S04]  /*3230*/  FFMA R144, R132, R153, R149 ;  /* 0x0000009984907223 */ /* 0x000fc80000000095 */
[----:B------:R-:W-:-:S04]  /*3240*/  FFMA R149, R133, R152, R144 ;  /* 0x0000009885957223 */ /* 0x000fc80000000090 */
[----:B------:R-:W-:-:S04]  /*3250*/  FFMA R144, R134, R147, R149 ;  /* 0x0000009386907223 */ /* 0x000fc80000000095 */
[----:B------:R-:W-:-:S04]  /*3260*/  FFMA R147, R135, R146, R144 ;  /* 0x0000009287937223 */ /* 0x000fc80000000090 */
[----:B0-----:R-:W-:-:S04]  /*3270*/  FFMA R6, R136, R159, R147 ;  /* 0x0000009f88067223 */ /* 0x001fc80000000093 */
[----:B------:R-:W-:-:S04]  /*3280*/  FFMA R7, R137, R158, R6 ;  /* 0x0000009e89077223 */ /* 0x000fc80000000006 */
[----:B------:R-:W-:-:S04]  /*3290*/  FFMA R6, R138, R157, R7 ;  /* 0x0000009d8a067223 */ /* 0x000fc80000000007 */
[----:B------:R-:W-:Y:S01]  /*32a0*/  FFMA R7, R139, R156, R6 ;  /* 0x0000009c8b077223 */ /* 0x000fe20000000006 */
[----:B------:R-:W-:-:S03]  /*32b0*/  MOV R6, 0x400 ;  /* 0x0000040000067802 */ /* 0x000fc60000000f00 */
[----:B------:R-:W-:Y:S01]  /*32c0*/  FFMA R144, R140, R155, R7 ;  /* 0x0000009b8c907223 */ /* 0x000fe20000000007 */
[----:B------:R-:W-:Y:S02]  /*32d0*/  IADD3 R147, PT, PT, R6, 0x20, RZ ;  /* 0x0000002006937810 */ /* 0x000fe40007ffe0ff */
[----:B-1----:R-:W-:Y:S01]  /*32e0*/  MOV R6, UR4 ;  /* 0x0000000400067c02 */ /* 0x002fe20008000f00 */
[----:B------:R-:W-:Y:S01]  /*32f0*/  FFMA R7, R141, R154, R144 ;  /* 0x0000009a8d077223 */ /* 0x000fe20000000090 */
[----:B------:R-:W-:Y:S02]  /*3300*/  IMAD R144, R15, 0x80, R143 ;  /* 0x000000800f907824 */ /* 0x000fe400078e028f */
[----:B------:R-:W-:Y:S01]  /*3310*/  LEA R147, R6, R147, 0x18 ;  /* 0x0000009306937211 */ /* 0x000fe200078ec0ff */
[----:B------:R-:W-:-:S03]  /*3320*/  FFMA R7, R142, R145, R7 ;  /* 0x000000918e077223 */ /* 0x000fc60000000007 */
[----:B------:R-:W-:Y:S01]  /*3330*/  LEA R144, R144, R147, 0x2 ;  /* 0x0000009390907211 */ /* 0x000fe200078e10ff */
[----:B------:R-:W-:Y:S01]  /*3340*/  FFMA R7, R16, R161, R7 ;  /* 0x000000a110077223 */ /* 0x000fe20000000007 */
[----:B------:R-:W-:-:S04]  /*3350*/  IADD3 R143, PT, PT, R143, 0x1, RZ ;  /* 0x000000018f8f7810 */ /* 0x000fc80007ffe0ff */
[----:B------:R1:W-:Y:S01]  /*3360*/  STS [R144+0x20000], R7 ;  /* 0x0200000790007388 */ /* 0x0003e20000000800 */
[----:B------:R-:W-:-:S13]  /*3370*/  ISETP.NE.AND P0, PT, R143, 0x80, PT ;  /* 0x000000808f00780c */ /* 0x000fda0003f05270 */
[----:B-1----:R-:W-:Y:S05]  /*3380*/  @P0 BRA `(.L_x_35) ;  /* 0xffffffec00d00947 */ /* 0x002fea000383ffff */
[----:B------:R-:W-:Y:S05]  /*3390*/  BSYNC.RECONVERGENT B0 ;  /* 0x0000000000007941 */ /* 0x000fea0003800200 */
.L_x_34:
[----:B------:R-:W-:-:S05]  /*33a0*/  VIADD R15, R15, 0x20 ;  /* 0x000000200f0f7836 */ /* 0x000fca0000000000 */
[----:B------:R-:W-:-:S13]  /*33b0*/  ISETP.GE.AND P0, PT, R15, R14, PT ;  /* 0x0000000e0f00720c */ /* 0x000fda0003f06270 */
[----:B------:R-:W-:Y:S05]  /*33c0*/  @!P0 BRA `(.L_x_36) ;  /* 0xffffffe400b08947 */ /* 0x000fea000383ffff */
.L_x_33:
[----:B------:R-:W0:Y:S01]  /*33d0*/  S2R R0, SR_TID.X ;  /* 0x0000000000007919 */ /* 0x000e220000002100 */
[----:B------:R-:W-:Y:S05]  /*33e0*/  WARPSYNC.ALL ;  /* 0x0000000000007948 */ /* 0x000fea0003800000 */
[----:B------:R-:W-:Y:S06]  /*33f0*/  BAR.SYNC.DEFER_BLOCKING 0x0 ;  /* 0x0000000000007b1d */ /* 0x000fec0000010000 */
[----:B------:R-:W-:Y:S01]  /*3400*/  BSSY.RECONVERGENT B0, `(.L_x_37) ;  /* 0x00000b7000007945 */ /* 0x000fe20003800200 */
[----:B0-----:R-:W-:-:S02]  /*3410*/  LOP3.LUT R16, R0, 0x1f, RZ, 0xc0, !PT ;  /* 0x0000001f00107812 */ /* 0x001fc400078ec0ff */
[----:B------:R-:W-:Y:S02]  /*3420*/  SHF.R.U32.HI R0, RZ, 0x5, R0 ;  /* 0x00000005ff007819 */ /* 0x000fe40000011600 */
[----:B------:R-:W-:-:S04]  /*3430*/  IADD3 R7, PT, PT, R13, R16, RZ ;  /* 0x000000100d077210 */ /* 0x000fc80007ffe0ff */
[----:B------:R-:W-:-:S04]  /*3440*/  ISETP.GE.AND P0, PT, R7, R14, PT ;  /* 0x0000000e0700720c */ /* 0x000fc80003f06270 */
[----:B------:R-:W-:-:S13]  /*3450*/  ISETP.NE.OR P0, PT, R0, 0x2, P0 ;  /* 0x000000020000780c */ /* 0x000fda0000705670 */
[----:B------:R-:W-:Y:S05]  /*3460*/  @P0 BRA `(.L_x_38) ;  /* 0x0000000800c00947 */ /* 0x000fea0003800000 */
[----:B------:R-:W0:Y:S01]  /*3470*/  S2UR UR4, SR_CgaCtaId ;  /* 0x00000000000479c3 */ /* 0x000e220000008800 */
[----:B------:R-:W-:-:S04]  /*3480*/  MOV R0, 0x400 ;  /* 0x0000040000007802 */ /* 0x000fc80000000f00 */
[----:B------:R-:W-:Y:S01]  /*3490*/  IADD3 R13, PT, PT, R0, 0x20, RZ ;  /* 0x00000020000d7810 */ /* 0x000fe20007ffe0ff */
[----:B0-----:R-:W-:-:S05]  /*34a0*/  IMAD.U32 R6, RZ, RZ, UR4 ;  /* 0x00000004ff067e24 */ /* 0x001fca000f8e00ff */
[----:B------:R-:W-:-:S07]  /*34b0*/  LEA R15, R6, R13, 0x18 ;  /* 0x0000000d060f7211 */ /* 0x000fce00078ec0ff */
.L_x_39:
[C---:B------:R-:W-:Y:S01]  /*34c0*/  SHF.L.U32 R16, R7.reuse, 0x7, RZ ;  /* 0x0000000707107819 */ /* 0x040fe200000006ff */
[----:B0-----:R-:W0:Y:S01]  /*34d0*/  LDCU.64 UR4, c[0x0][0x390] ;  /* 0x00007200ff0477ac */ /* 0x001e220008000a00 */
[C---:B------:R-:W-:Y:S01]  /*34e0*/  IMAD R0, R7.reuse, 0x200, R15 ;  /* 0x0000020007007824 */ /* 0x040fe200078e020f */
[----:B------:R-:W-:Y:S02]  /*34f0*/  IADD3 R7, PT, PT, R7, 0x20, RZ ;  /* 0x0000002007077810 */ /* 0x000fe40007ffe0ff */
[----:B------:R-:W-:Y:S02]  /*3500*/  LEA R13, R16, R15, 0x2 ;  /* 0x0000000f100d7211 */ /* 0x000fe400078e10ff */
[----:B------:R-:W-:-:S03]  /*3510*/  SHF.R.S32.HI R17, RZ, 0x1f, R16 ;  /* 0x0000001fff117819 */ /* 0x000fc60000011410 */
[----:B------:R-:W1:Y:S01]  /*3520*/  LDS.128 R20, [R13+0x20040] ;  /* 0x020040000d147984 */ /* 0x000e620000000c00 */
[----:B------:R-:W-:-:S03]  /*3530*/  IMAD.WIDE R16, R11, 0x4000, R16 ;  /* 0x000040000b107825 */ /* 0x000fc600078e0210 */
[----:B------:R-:W2:Y:S04]  /*3540*/  LDS.128 R24, [R13+0x20050] ;  /* 0x020050000d187984 */ /* 0x000ea80000000c00 */
[----:B------:R-:W3:Y:S01]  /*3550*/  LDS.128 R28, [R13+0x20060] ;  /* 0x020060000d1c7984 */ /* 0x000ee20000000c00 */
[----:B0-----:R-:W-:-:S03]  /*3560*/  LEA R18, P0, R16, UR4, 0x2 ;  /* 0x0000000410127c11 */ /* 0x001fc6000f8010ff */
[----:B------:R-:W0:Y:S01]  /*3570*/  LDS.128 R32, [R13+0x20070] ;  /* 0x020070000d207984 */ /* 0x000e220000000c00 */
[----:B------:R-:W-:Y:S02]  /*3580*/  LEA.HI.X R19, R16, UR5, R17, 0x2, P0 ;  /* 0x0000000510137c11 */ /* 0x000fe400080f1411 */
[----:B------:R-:W-:Y:S01]  /*3590*/  ISETP.GE.AND P0, PT, R7, R14, PT ;  /* 0x0000000e0700720c */ /* 0x000fe20003f06270 */
[----:B------:R-:W4:Y:S04]  /*35a0*/  LDS.128 R36, [R13+0x20080] ;  /* 0x020080000d247984 */ /* 0x000f280000000c00 */
[----:B------:R-:W5:Y:S04]  /*35b0*/  LDS.128 R40, [R13+0x20090] ;  /* 0x020090000d287984 */ /* 0x000f680000000c00 */
[----:B------:R-:W5:Y:S04]  /*35c0*/  LDS.128 R44, [R13+0x200a0] ;  /* 0x0200a0000d2c7984 */ /* 0x000f680000000c00 */
[----:B------:R-:W5:Y:S04]  /*35d0*/  LDS.128 R48, [R13+0x200b0] ;  /* 0x0200b0000d307984 */ /* 0x000f680000000c00 */
[----:B------:R-:W5:Y:S04]  /*35e0*/  LDS.128 R52, [R13+0x200c0] ;  /* 0x0200c0000d347984 */ /* 0x000f680000000c00 */
[----:B------:R-:W5:Y:S04]  /*35f0*/  LDS.128 R56, [R13+0x200d0] ;  /* 0x0200d0000d387984 */ /* 0x000f680000000c00 */
[----:B-1----:R-:W-:Y:S04]  /*3600*/  STG.E desc[UR10][R18.64+0x40], R20 ;  /* 0x0000401412007986 */ /* 0x002fe8000c10190a */
[----:B------:R-:W-:Y:S04]  /*3610*/  STG.E desc[UR10][R18.64+0x44], R21 ;  /* 0x0000441512007986 */ /* 0x000fe8000c10190a */
[----:B------:R-:W-:Y:S04]  /*3620*/  STG.E desc[UR10][R18.64+0x48], R22 ;  /* 0x0000481612007986 */ /* 0x000fe8000c10190a */
[----:B------:R-:W-:Y:S04]  /*3630*/  STG.E desc[UR10][R18.64+0x4c], R23 ;  /* 0x00004c1712007986 */ /* 0x000fe8000c10190a */
[----:B--2---:R-:W-:Y:S04]  /*3640*/  STG.E desc[UR10][R18.64+0x50], R24 ;  /* 0x0000501812007986 */ /* 0x004fe8000c10190a */
[----:B------:R-:W-:Y:S04]  /*3650*/  STG.E desc[UR10][R18.64+0x54], R25 ;  /* 0x0000541912007986 */ /* 0x000fe8000c10190a */
[----:B------:R-:W-:Y:S04]  /*3660*/  STG.E desc[UR10][R18.64+0x58], R26 ;  /* 0x0000581a12007986 */ /* 0x000fe8000c10190a */
[----:B------:R-:W-:Y:S04]  /*3670*/  STG.E desc[UR10][R18.64+0x5c], R27 ;  /* 0x00005c1b12007986 */ /* 0x000fe8000c10190a */
[----:B---3--:R-:W-:Y:S04]  /*3680*/  STG.E desc[UR10][R18.64+0x60], R28 ;  /* 0x0000601c12007986 */ /* 0x008fe8000c10190a */
[----:B------:R-:W-:Y:S04]  /*3690*/  STG.E desc[UR10][R18.64+0x64], R29 ;  /* 0x0000641d12007986 */ /* 0x000fe8000c10190a */
[----:B------:R-:W-:Y:S04]  /*36a0*/  STG.E desc[UR10][R18.64+0x68], R30 ;  /* 0x0000681e12007986 */ /* 0x000fe8000c10190a */
[----:B------:R-:W-:Y:S04]  /*36b0*/  STG.E desc[UR10][R18.64+0x6c], R31 ;  /* 0x00006c1f12007986 */ /* 0x000fe8000c10190a */
[----:B0-----:R-:W-:Y:S04]  /*36c0*/  STG.E desc[UR10][R18.64+0x70], R32 ;  /* 0x0000702012007986 */ /* 0x001fe8000c10190a */
[----:B------:R-:W-:Y:S04]  /*36d0*/  STG.E desc[UR10][R18.64+0x74], R33 ;  /* 0x0000742112007986 */ /* 0x000fe8000c10190a */
[----:B------:R-:W-:Y:S04]  /*36e0*/  STG.E desc[UR10][R18.64+0x78], R34 ;  /* 0x0000782212007986 */ /* 0x000fe8000c10190a */
[----:B------:R-:W-:Y:S04]  /*36f0*/  STG.E desc[UR10][R18.64+0x7c], R35 ;  /* 0x00007c2312007986 */ /* 0x000fe8000c10190a */
[----:B----4-:R-:W-:Y:S04]  /*3700*/  STG.E desc[UR10][R18.64+0x80], R36 ;  /* 0x0000802412007986 */ /* 0x010fe8000c10190a */
[----:B------:R-:W-:Y:S04]  /*3710*/  STG.E desc[UR10][R18.64+0x84], R37 ;  /* 0x0000842512007986 */ /* 0x000fe8000c10190a */
[----:B------:R-:W-:Y:S04]  /*3720*/  STG.E desc[UR10][R18.64+0x88], R38 ;  /* 0x0000882612007986 */ /* 0x000fe8000c10190a */
[----:B------:R-:W-:Y:S04]  /*3730*/  STG.E desc[UR10][R18.64+0x8c], R39 ;  /* 0x00008c2712007986 */ /* 0x000fe8000c10190a */
[----:B-----5:R-:W-:Y:S04]  /*3740*/  STG.E desc[UR10][R18.64+0x90], R40 ;  /* 0x0000902812007986 */ /* 0x020fe8000c10190a */
[----:B------:R-:W-:Y:S04]  /*3750*/  STG.E desc[UR10][R18.64+0x94], R41 ;  /* 0x0000942912007986 */ /* 0x000fe8000c10190a */
        /* <DEDUP_REMOVED lines=10> */
[----:B------:R-:W0:Y:S04]  /*3800*/  LDS.128 R60, [R13+0x200e0] ;  /* 0x0200e0000d3c7984 */ /* 0x000e280000000c00 */
[----:B------:R-:W1:Y:S04]  /*3810*/  LDS.128 R20, [R13+0x200f0] ;  /* 0x0200f0000d147984 */ /* 0x000e680000000c00 */
[----:B------:R-:W2:Y:S04]  /*3820*/  LDS.128 R24, [R13+0x20100] ;  /* 0x020100000d187984 */ /* 0x000ea80000000c00 */
[----:B------:R-:W3:Y:S04]  /*3830*/  LDS.128 R28, [R13+0x20110] ;  /* 0x020110000d1c7984 */ /* 0x000ee80000000c00 */
[----:B------:R-:W4:Y:S04]  /*3840*/  LDS.128 R32, [R13+0x20120] ;  /* 0x020120000d207984 */ /* 0x000f280000000c00 */
[----:B------:R-:W5:Y:S04]  /*3850*/  LDS.128 R36, [R13+0x20130] ;  /* 0x020130000d247984 */ /* 0x000f680000000c00 */
[----:B------:R-:W5:Y:S04]  /*3860*/  LDS.128 R40, [R13+0x20140] ;  /* 0x020140000d287984 */ /* 0x000f680000000c00 */
[----:B------:R-:W5:Y:S04]  /*3870*/  LDS.128 R44, [R13+0x20150] ;  /* 0x020150000d2c7984 */ /* 0x000f680000000c00 */
[----:B------:R-:W5:Y:S04]  /*3880*/  LDS.128 R48, [R13+0x20160] ;  /* 0x020160000d307984 */ /* 0x000f680000000c00 */
        /* <DEDUP_REMOVED lines=8> */
[----:B0-----:R-:W-:Y:S04]  /*3910*/  STG.E desc[UR10][R18.64+0xe0], R60 ;  /* 0x0000e03c12007986 */ /* 0x001fe8000c10190a */
[----:B------:R-:W-:Y:S04]  /*3920*/  STG.E desc[UR10][R18.64+0xe4], R61 ;  /* 0x0000e43d12007986 */ /* 0x000fe8000c10190a */
[----:B------:R-:W-:Y:S04]  /*3930*/  STG.E desc[UR10][R18.64+0xe8], R62 ;  /* 0x0000e83e12007986 */ /* 0x000fe8000c10190a */
[----:B------:R-:W-:Y:S04]  /*3940*/  STG.E desc[UR10][R18.64+0xec], R63 ;  /* 0x0000ec3f12007986 */ /* 0x000fe8000c10190a */
        /* <DEDUP_REMOVED lines=41> */
[----:B------:R-:W5:Y:S04]  /*3be0*/  LDS.128 R36, [R0+0x20000] ;  /* 0x0200000000247984 */ /* 0x000f680000000c00 */
[----:B------:R-:W5:Y:S04]  /*3bf0*/  LDS.128 R40, [R0+0x20010] ;  /* 0x0200100000287984 */ /* 0x000f680000000c00 */
[----:B------:R-:W5:Y:S04]  /*3c00*/  LDS.128 R44, [R0+0x20020] ;  /* 0x02002000002c7984 */ /* 0x000f680000000c00 */
[----:B------:R-:W5:Y:S04]  /*3c10*/  LDS.128 R48, [R0+0x20030] ;  /* 0x0200300000307984 */ /* 0x000f680000000c00 */
[----:B0-----:R0:W-:Y:S04]  /*3c20*/  STG.E desc[UR10][R18.64+0x170], R52 ;  /* 0x0001703412007986 */ /* 0x0011e8000c10190a */
[----:B------:R0:W-:Y:S04]  /*3c30*/  STG.E desc[UR10][R18.64+0x174], R53 ;  /* 0x0001743512007986 */ /* 0x0001e8000c10190a */
[----:B------:R0:W-:Y:S04]  /*3c40*/  STG.E desc[UR10][R18.64+0x178], R54 ;  /* 0x0001783612007986 */ /* 0x0001e8000c10190a */
[----:B------:R0:W-:Y:S04]  /*3c50*/  STG.E desc[UR10][R18.64+0x17c], R55 ;  /* 0x00017c3712007986 */ /* 0x0001e8000c10190a */
[----:B-1----:R0:W-:Y:S04]  /*3c60*/  STG.E desc[UR10][R18.64+0x180], R56 ;  /* 0x0001803812007986 */ /* 0x0021e8000c10190a */
[----:B------:R0:W-:Y:S04]  /*3c70*/  STG.E desc[UR10][R18.64+0x184], R57 ;  /* 0x0001843912007986 */ /* 0x0001e8000c10190a */
[----:B------:R0:W-:Y:S04]  /*3c80*/  STG.E desc[UR10][R18.64+0x188], R58 ;  /* 0x0001883a12007986 */ /* 0x0001e8000c10190a */
[----:B------:R0:W-:Y:S04]  /*3c90*/  STG.E desc[UR10][R18.64+0x18c], R59 ;  /* 0x00018c3b12007986 */ /* 0x0001e8000c10190a */
[----:B--2---:R0:W-:Y:S04]  /*3ca0*/  STG.E desc[UR10][R18.64+0x190], R60 ;  /* 0x0001903c12007986 */ /* 0x0041e8000c10190a */
[----:B------:R0:W-:Y:S04]  /*3cb0*/  STG.E desc[UR10][R18.64+0x194], R61 ;  /* 0x0001943d12007986 */ /* 0x0001e8000c10190a */
[----:B------:R0:W-:Y:S04]  /*3cc0*/  STG.E desc[UR10][R18.64+0x198], R62 ;  /* 0x0001983e12007986 */ /* 0x0001e8000c10190a */
[----:B------:R0:W-:Y:S04]  /*3cd0*/  STG.E desc[UR10][R18.64+0x19c], R63 ;  /* 0x00019c3f12007986 */ /* 0x0001e8000c10190a */
[----:B---3--:R0:W-:Y:S04]  /*3ce0*/  STG.E desc[UR10][R18.64+0x1a0], R64 ;  /* 0x0001a04012007986 */ /* 0x0081e8000c10190a */
[----:B------:R0:W-:Y:S04]  /*3cf0*/  STG.E desc[UR10][R18.64+0x1a4], R65 ;  /* 0x0001a44112007986 */ /* 0x0001e8000c10190a */
[----:B------:R0:W-:Y:S04]  /*3d00*/  STG.E desc[UR10][R18.64+0x1a8], R66 ;  /* 0x0001a84212007986 */ /* 0x0001e8000c10190a */
[----:B------:R0:W-:Y:S04]  /*3d10*/  STG.E desc[UR10][R18.64+0x1ac], R67 ;  /* 0x0001ac4312007986 */ /* 0x0001e8000c10190a */
[----:B----4-:R0:W-:Y:S04]  /*3d20*/  STG.E desc[UR10][R18.64+0x1b0], R68 ;  /* 0x0001b04412007986 */ /* 0x0101e8000c10190a */
[----:B------:R0:W-:Y:S04]  /*3d30*/  STG.E desc[UR10][R18.64+0x1b4], R69 ;  /* 0x0001b44512007986 */ /* 0x0001e8000c10190a */
[----:B------:R0:W-:Y:S04]  /*3d40*/  STG.E desc[UR10][R18.64+0x1b8], R70 ;  /* 0x0001b84612007986 */ /* 0x0001e8000c10190a */
[----:B------:R0:W-:Y:S04]  /*3d50*/  STG.E desc[UR10][R18.64+0x1bc], R71 ;  /* 0x0001bc4712007986 */ /* 0x0001e8000c10190a */
[----:B-----5:R0:W-:Y:S04]  /*3d60*/  STG.E desc[UR10][R18.64+0x1c0], R20 ;  /* 0x0001c01412007986 */ /* 0x0201e8000c10190a */
[----:B------:R0:W-:Y:S04]  /*3d70*/  STG.E desc[UR10][R18.64+0x1c4], R21 ;  /* 0x0001c41512007986 */ /* 0x0001e8000c10190a */
        /* <DEDUP_REMOVED lines=29> */
[----:B------:R0:W-:Y:S01]  /*3f50*/  STG.E desc[UR10][R18.64+0x3c], R51 ;  /* 0x00003c3312007986 */ /* 0x0001e2000c10190a */
[----:B------:R-:W-:Y:S05]  /*3f60*/  @!P0 BRA `(.L_x_39) ;  /* 0xfffffff400548947 */ /* 0x000fea000383ffff */
.L_x_38:
[----:B------:R-:W-:Y:S05]  /*3f70*/  BSYNC.RECONVERGENT B0 ;  /* 0x0000000000007941 */ /* 0x000fea0003800200 */
.L_x_37:
[----:B------:R-:W1:Y:S02]  /*3f80*/  LDCU UR4, c[0x0][0x36c] ;  /* 0x00006d80ff0477ac */ /* 0x000e640008000800 */
[----:B-1----:R-:W-:-:S09]  /*3f90*/  UISETP.EQ.U32.AND UP0, UPT, UR4, 0x1, UPT ;  /* 0x000000010400788c */ /* 0x002fd2000bf02070 */
[----:B------:R-:W-:Y:S05]  /*3fa0*/  BRA.U !UP0, `(.L_x_40) ;  /* 0x0000000108287547 */ /* 0x000fea000b800000 */
        /* <DEDUP_REMOVED lines=10> */
.L_x_40:
[----:B------:R-:W-:Y:S01]  /*4050*/  NOP ;  /* 0x0000000000007918 */ /* 0x000fe20000000000 */
.L_x_41:
[----:B------:R-:W-:Y:S05]  /*4060*/  BRA.U !UP0, `(.L_x_42) ;  /* 0x00000001080c7547 */ /* 0x000fea000b800000 */
[----:B------:R-:W-:Y:S01]  /*4070*/  UCGABAR_WAIT ;  /* 0x0000000000007dc7 */ /* 0x000fe20008000000 */
[----:B------:R-:W-:Y:S01]  /*4080*/  CCTL.IVALL ;  /* 0x00000000ff00798f */ /* 0x000fe20002000000 */
[----:B------:R-:W-:Y:S05]  /*4090*/  BRA `(.L_x_43) ;  /* 0x0000000000047947 */ /* 0x000fea0003800000 */
.L_x_42:
[----:B------:R-:W-:Y:S06]  /*40a0*/  BAR.SYNC.DEFER_BLOCKING 0x0 ;  /* 0x0000000000007b1d */ /* 0x000fec0000010000 */
.L_x_43:
[----:B------:R-:W1:Y:S01]  /*40b0*/  I2F.U32.RP R13, UR9 ;  /* 0x00000009000d7d06 */ /* 0x000e620008209000 */
[----:B------:R-:W2:Y:S01]  /*40c0*/  LDC R7, c[0x0][0x370] ;  /* 0x0000dc00ff077b82 */ /* 0x000ea20000000800 */
[----:B------:R-:W-:Y:S01]  /*40d0*/  HFMA2 R14, -RZ, RZ, 0, 0 ;  /* 0x00000000ff0e7431 */ /* 0x000fe200000001ff */
[----:B------:R-:W-:Y:S01]  /*40e0*/  ISETP.NE.U32.AND P3, PT, RZ, UR9, PT ;  /* 0x00000009ff007c0c */ /* 0x000fe2000bf65070 */
[----:B------:R-:W3:Y:S04]  /*40f0*/  LDCU UR4, c[0x0][0x398] ;  /* 0x00007300ff0477ac */ /* 0x000ee80008000800 */
[----:B-1----:R-:W1:Y:S02]  /*4100*/  MUFU.RCP R13, R13 ;  /* 0x0000000d000d7308 */ /* 0x002e640000001000 */
[----:B-1----:R-:W-:-:S06]  /*4110*/  IADD3 R15, PT, PT, R13, 0xffffffe, RZ ;  /* 0x0ffffffe0d0f7810 */ /* 0x002fcc0007ffe0ff */
[----:B------:R-:W1:Y:S02]  /*4120*/  F2I.FTZ.U32.TRUNC.NTZ R15, R15 ;  /* 0x0000000f000f7305 */ /* 0x000e64000021f000 */
[----:B-1----:R-:W-:-:S04]  /*4130*/  IMAD.MOV R17, RZ, RZ, -R15 ;  /* 0x000000ffff117224 */ /* 0x002fc800078e0a0f */
[----:B------:R-:W-:-:S04]  /*4140*/  IMAD R17, R17, UR9, RZ ;  /* 0x0000000911117c24 */ /* 0x000fc8000f8e02ff */
[----:B------:R-:W-:-:S06]  /*4150*/  IMAD.HI.U32 R0, R15, R17, R14 ;  /* 0x000000110f007227 */ /* 0x000fcc00078e000e */
[----:B--2---:R-:W-:-:S05]  /*4160*/  IMAD.HI.U32 R0, R0, R7, RZ ;  /* 0x0000000700007227 */ /* 0x004fca00078e00ff */
[----:B------:R-:W-:-:S05]  /*4170*/  IADD3 R14, PT, PT, -R0, RZ, RZ ;  /* 0x000000ff000e7210 */ /* 0x000fca0007ffe1ff */
[----:B------:R-:W-:-:S05]  /*4180*/  IMAD R7, R14, UR9, R7 ;  /* 0x000000090e077c24 */ /* 0x000fca000f8e0207 */
[----:B------:R-:W-:-:S13]  /*4190*/  ISETP.GE.U32.AND P0, PT, R7, UR9, PT ;  /* 0x0000000907007c0c */ /* 0x000fda000bf06070 */
[----:B------:R-:W-:Y:S01]  /*41a0*/  @P0 VIADD R7, R7, -UR9 ;  /* 0x8000000907070c36 */ /* 0x000fe20008000000 */
[----:B------:R-:W-:-:S04]  /*41b0*/  @P0 IADD3 R0, PT, PT, R0, 0x1, RZ ;  /* 0x0000000100000810 */ /* 0x000fc80007ffe0ff */
[----:B------:R-:W-:-:S13]  /*41c0*/  ISETP.GE.U32.AND P2, PT, R7, UR9, PT ;  /* 0x0000000907007c0c */ /* 0x000fda000bf46070 */
[----:B------:R-:W-:Y:S02]  /*41d0*/  @P2 IADD3 R0, PT, PT, R0, 0x1, RZ ;  /* 0x0000000100002810 */ /* 0x000fe40007ffe0ff */
[----:B------:R-:W-:-:S05]  /*41e0*/  @!P3 LOP3.LUT R0, RZ, UR9, RZ, 0x33, !PT ;  /* 0x00000009ff00bc12 */ /* 0x000fca000f8e33ff */
[----:B------:R-:W-:-:S05]  /*41f0*/  IMAD.IADD R11, R0, 0x1, R11 ;  /* 0x00000001000b7824 */ /* 0x000fca00078e020b */
[----:B---3--:R-:W-:-:S13]  /*4200*/  ISETP.GE.AND P0, PT, R11, UR4, PT ;  /* 0x000000040b007c0c */ /* 0x008fda000bf06270 */
[----:B------:R-:W-:Y:S05]  /*4210*/  @!P0 BRA `(.L_x_44) ;  /* 0xffffffc400488947 */ /* 0x000fea000383ffff */
[----:B------:R-:W-:-:S13]  /*4220*/  LOP3.LUT P0, RZ, R12, 0x4, RZ, 0xc0, !PT ;  /* 0x000000040cff7812 */ /* 0x000fda000780c0ff */
[----:B------:R-:W-:Y:S05]  /*4230*/  @!P0 EXIT ;  /* 0x000000000000894d */ /* 0x000fea0003800000 */
.L_x_2:
[----:B------:R-:W1:Y:S01]  /*4240*/  S2R R3, SR_CgaCtaId ;  /* 0x0000000000037919 */ /* 0x000e620000008800 */
[----:B------:R-:W-:Y:S01]  /*4250*/  MOV R0, 0x400 ;  /* 0x0000040000007802 */ /* 0x000fe20000000f00 */
[----:B------:R-:W2:Y:S01]  /*4260*/  S2R R7, SR_SWINHI ;  /* 0x0000000000077919 */ /* 0x000ea20000002f00 */
[----:B------:R-:W3:Y:S02]  /*4270*/  S2R R9, SR_LANEID ;  /* 0x0000000000097919 */ /* 0x000ee40000000000 */
[----:B-1----:R-:W-:-:S04]  /*4280*/  LEA R6, R3, R0, 0x18 ;  /* 0x0000000003067211 */ /* 0x002fc800078ec0ff */
[----:B------:R-:W-:Y:S02]  /*4290*/  MOV R4, R6 ;  /* 0x0000000600047202 */ /* 0x000fe40000000f00 */
[----:B--2---:R-:W-:Y:S02]  /*42a0*/  MOV R5, R7 ;  /* 0x0000000700057202 */ /* 0x004fe40000000f00 */
[----:B------:R-:W-:Y:S02]  /*42b0*/  VOTE.ANY R7, PT, PT ;  /* 0x0000000000077806 */ /* 0x000fe400038e0100 */
[----:B------:R-:W-:-:S04]  /*42c0*/  IADD3 R2, P0, PT, R4, 0x10, RZ ;  /* 0x0000001004027810 */ /* 0x000fc80007f1e0ff */
[----:B------:R-:W-:-:S04]  /*42d0*/  IADD3.X R3, PT, PT, RZ, R5, RZ, P0, !PT ;  /* 0x00000005ff037210 */ /* 0x000fc800007fe4ff */
[----:B------:R-:W1:Y:S02]  /*42e0*/  MATCH.ANY.U64 R2, R2 ;  /* 0x00000000020273a1 */ /* 0x000e6400000e8200 */
[----:B-1----:R-:W1:Y:S08]  /*42f0*/  BREV R0, R2 ;  /* 0x0000000200007301 */ /* 0x002e700000000000 */
[----:B-1----:R-:W3:Y:S02]  /*4300*/  FLO.U32.SH R0, R0 ;  /* 0x0000000000007300 */ /* 0x002ee400000e0400 */
[----:B---3--:R-:W-:-:S13]  /*4310*/  ISETP.NE.AND P0, PT, R9, R0, PT ;  /* 0x000000000900720c */ /* 0x008fda0003f05270 */
[----:B------:R-:W-:Y:S05]  /*4320*/  @P0 EXIT ;  /* 0x000000000000094d */ /* 0x000fea0003800000 */
[----:B------:R-:W1:Y:S02]  /*4330*/  POPC R2, R2 ;  /* 0x0000000200027309 */ /* 0x000e640000000000 */
[----:B-1----:R-:W-:Y:S01]  /*4340*/  IADD3 R3, PT, PT, -R2, RZ, RZ ;  /* 0x000000ff02037210 */ /* 0x002fe20007ffe1ff */
[----:B------:R-:W-:Y:S01]  /*4350*/  @!PT LDS RZ, [RZ] ;  /* 0x00000000fffff984 */ /* 0x000fe20000000800 */
[----:B------:R-:W-:Y:S01]  /*4360*/  @!PT LDS RZ, [RZ] ;  /* 0x00000000fffff984 */ /* 0x000fe20000000800 */
[----:B------:R-:W-:Y:S01]  /*4370*/  @!PT LDS RZ, [RZ] ;  /* 0x00000000fffff984 */ /* 0x000fe20000000800 */
[----:B------:R-:W-:Y:S01]  /*4380*/  @!PT LDS RZ, [RZ] ;  /* 0x00000000fffff984 */ /* 0x000fe20000000800 */
[----:B------:R1:W-:Y:S06]  /*4390*/  MEMBAR.SC.CTA ;  /* 0x0000000000007992 */ /* 0x0003ec0000000000 */
[----:B-1----:R-:W2:Y:S02]  /*43a0*/  ATOM.E.ADD.STRONG.SM PT, R5, desc[UR10][R4.64+0x10], R3 ;  /* 0x800010030405798a */ /* 0x002ea400081eb10a */
[----:B--2---:R-:W-:Y:S01]  /*43b0*/  NOP ;  /* 0x0000000000007918 */ /* 0x004fe20000000000 */
[----:B------:R-:W-:-:S13]  /*43c0*/  ISETP.NE.AND P0, PT, R5, R2, PT ;  /* 0x000000020500720c */ /* 0x000fda0003f05270 */
[----:B------:R-:W-:Y:S05]  /*43d0*/  @P0 EXIT ;  /* 0x000000000000094d */ /* 0x000fea0003800000 */
[----:B------:R-:W1:Y:S02]  /*43e0*/  SYNCS.CCTL.IV [R6+URZ] ;  /* 0x00000000060079b1 */ /* 0x000e6400080000ff */
[----:B-1----:R-:W-:Y:S01]  /*43f0*/  SYNCS.CCTL.IV [R6+URZ+0x8] ;  /* 0x00000800060079b1 */ /* 0x002fe200080000ff */
[----:B------:R-:W-:Y:S05]  /*4400*/  EXIT ;  /* 0x000000000000794d */ /* 0x000fea0003800000 */
.L_x_45:
[----:B------:R-:W-:-:S00]  /*4410*/  BRA `(.L_x_45) ;  /* 0xfffffffc00fc7947 */ /* 0x000fc0000383ffff */
[----:B------:R-:W-:-:S00]  /*4420*/  NOP ;  /* 0x0000000000007918 */ /* 0x000fc00000000000 */
        /* <DEDUP_REMOVED lines=13> */
.L_x_46:


//--------------------- .nv.shared.warp_specialized_cluster_pipeline --------------------------
	.section	.nv.shared.warp_specialized_cluster_pipeline,"aw",@nobits
	.sectionflags	@""
	.align	16
.nv.shared.warp_specialized_cluster_pipeline:
	.zero		1056


//--------------------- .nv.shared.reserved.0     --------------------------
	.section	.nv.shared.reserved.0,"aw",@nobits
	.weak		__nv_reservedSMEM_offset_0_alias
	.size		__nv_reservedSMEM_offset_0_alias, 0, 64
	.other		__nv_reservedSMEM_offset_0_alias,@"STO_CUDA_RESERVED_SHARED STV_DEFAULT"
__nv_reservedSMEM_offset_0_alias:
	.zero		0
	.zero		64


//--------------------- .nv.constant0.warp_specialized_cluster_pipeline --------------------------
	.section	.nv.constant0.warp_specialized_cluster_pipeline,"a",@progbits
	.sectionflags	@""
	.align	4
.nv.constant0.warp_specialized_cluster_pipeline:
	.zero		924


//--------------------- SYMBOLS --------------------------

	.type		.nv.reservedSmem.offset0,@object
	.size		.nv.reservedSmem.offset0,0x4
	.type		.nv.reservedSmem.cap,@object
	.size		.nv.reservedSmem.cap,0x4
